	.target	sm_90a

	.elftype	@"ET_EXEC"


//--------------------- .note.nv.tkinfo           --------------------------
	.section	.note.nv.tkinfo,"",@"SHT_NOTE"
	.sectionflags	@"SHF_NOTE_NV_TKINFO"
	.tkinfo
        /*0018*/ 	.word	0x00000002
        /*0030*/ 	.string	""
        /*0030*/ 	.string	"ptxas"
        /*0030*/ 	.string	"Cuda compilation tools, release 13.0, V13.0.88"
        /*0030*/ 	.string	"Build cuda_13.0.r13.0/compiler.36424714_0"
        /*0030*/ 	.string	"-arch sm_90a -m 64 "



//--------------------- .note.nv.cuinfo           --------------------------
	.section	.note.nv.cuinfo,"",@"SHT_NOTE"
	.sectionflags	@"SHF_NOTE_NV_CUINFO"
        /*0018*/ 	.short	0x0002
        /*001a*/ 	.short	0x005a
        /*001c*/ 	.short	0x0082
	.zero		2


//--------------------- .nv.info                  --------------------------
	.section	.nv.info,"",@"SHT_CUDA_INFO"
	.align	4


	//----- nvinfo : EIATTR_REGCOUNT
	.align		4
        /*0000*/ 	.byte	0x04, 0x2f
        /*0002*/ 	.short	(.L_12 - .L_11)
	.align		4
.L_11:
        /*0004*/ 	.word	index@(_ZN7cutlass13device_kernelINS_4gemm6kernel13GemmUniversalIN4cute5tupleIJiiiiEEENS1_10collective13CollectiveMmaINS1_37MainloopSm90TmaGmmaWarpSpecializedFP8ILi20ENS5_IJNS4_1CILi1EEESB_SB_EEENS1_35KernelTmaWarpSpecializedCooperativeEEENS5_IJNSA_ILi192EEENSA_ILi160EEENSA_ILi32EEEEEENS_12float_e4m3_tENS5_IJlSB_lEEESJ_SK_NS4_8TiledMMAINS4_8MMA_AtomIJNS4_4SM904GMMA30MMA_64x32x32_F32E4M3E4M3_SS_TNILNSO_7ScaleInE1ELSQ_1EEEEEENS4_6LayoutINS5_IJNSA_ILi2EEESB_SB_EEENS5_IJSB_NSA_ILi0EEESW_EEEEENS5_IJNS4_10UnderscoreESZ_SZ_EEEEENS4_13SM90_TMA_LOADENS4_14ComposedLayoutINS4_7SwizzleILi1ELi4ELi3EEENS4_18smem_ptr_flag_bitsILi8EEENST_INS5_IJNSA_ILi8EEESH_EEENS5_IJSH_SB_EEEEEEEvNS4_8identityES12_S1C_vS1D_EENS_8epilogue10collective6detail29Sm90TmaWarpSpecializedAdapterINS1G_15DefaultEpilogueISJ_SK_SK_NS1F_6thread17LinearCombinationISJ_Li1EffLNS1K_9ScaleType4KindE0ELNS_15FloatRoundStyleE2ESJ_EENS1_15EpilogueDefaultEEEEEvvEEEEvNT_6ParamsE)
        /*0008*/ 	.word	0x000000a8


	//----- nvinfo : EIATTR_FRAME_SIZE
	.align		4
.L_12:
        /*000c*/ 	.byte	0x04, 0x11
        /*000e*/ 	.short	(.L_14 - .L_13)
	.align		4
.L_13:
        /*0010*/ 	.word	index@(_ZN7cutlass13device_kernelINS_4gemm6kernel13GemmUniversalIN4cute5tupleIJiiiiEEENS1_10collective13CollectiveMmaINS1_37MainloopSm90TmaGmmaWarpSpecializedFP8ILi20ENS5_IJNS4_1CILi1EEESB_SB_EEENS1_35KernelTmaWarpSpecializedCooperativeEEENS5_IJNSA_ILi192EEENSA_ILi160EEENSA_ILi32EEEEEENS_12float_e4m3_tENS5_IJlSB_lEEESJ_SK_NS4_8TiledMMAINS4_8MMA_AtomIJNS4_4SM904GMMA30MMA_64x32x32_F32E4M3E4M3_SS_TNILNSO_7ScaleInE1ELSQ_1EEEEEENS4_6LayoutINS5_IJNSA_ILi2EEESB_SB_EEENS5_IJSB_NSA_ILi0EEESW_EEEEENS5_IJNS4_10UnderscoreESZ_SZ_EEEEENS4_13SM90_TMA_LOADENS4_14ComposedLayoutINS4_7SwizzleILi1ELi4ELi3EEENS4_18smem_ptr_flag_bitsILi8EEENST_INS5_IJNSA_ILi8EEESH_EEENS5_IJSH_SB_EEEEEEEvNS4_8identityES12_S1C_vS1D_EENS_8epilogue10collective6detail29Sm90TmaWarpSpecializedAdapterINS1G_15DefaultEpilogueISJ_SK_SK_NS1F_6thread17LinearCombinationISJ_Li1EffLNS1K_9ScaleType4KindE0ELNS_15FloatRoundStyleE2ESJ_EENS1_15EpilogueDefaultEEEEEvvEEEEvNT_6ParamsE)
        /*0014*/ 	.word	0x00000200


	//----- nvinfo : EIATTR_MIN_STACK_SIZE
	.align		4
.L_14:
        /*0018*/ 	.byte	0x04, 0x12
        /*001a*/ 	.short	(.L_16 - .L_15)
	.align		4
.L_15:
        /*001c*/ 	.word	index@(_ZN7cutlass13device_kernelINS_4gemm6kernel13GemmUniversalIN4cute5tupleIJiiiiEEENS1_10collective13CollectiveMmaINS1_37MainloopSm90TmaGmmaWarpSpecializedFP8ILi20ENS5_IJNS4_1CILi1EEESB_SB_EEENS1_35KernelTmaWarpSpecializedCooperativeEEENS5_IJNSA_ILi192EEENSA_ILi160EEENSA_ILi32EEEEEENS_12float_e4m3_tENS5_IJlSB_lEEESJ_SK_NS4_8TiledMMAINS4_8MMA_AtomIJNS4_4SM904GMMA30MMA_64x32x32_F32E4M3E4M3_SS_TNILNSO_7ScaleInE1ELSQ_1EEEEEENS4_6LayoutINS5_IJNSA_ILi2EEESB_SB_EEENS5_IJSB_NSA_ILi0EEESW_EEEEENS5_IJNS4_10UnderscoreESZ_SZ_EEEEENS4_13SM90_TMA_LOADENS4_14ComposedLayoutINS4_7SwizzleILi1ELi4ELi3EEENS4_18smem_ptr_flag_bitsILi8EEENST_INS5_IJNSA_ILi8EEESH_EEENS5_IJSH_SB_EEEEEEEvNS4_8identityES12_S1C_vS1D_EENS_8epilogue10collective6detail29Sm90TmaWarpSpecializedAdapterINS1G_15DefaultEpilogueISJ_SK_SK_NS1F_6thread17LinearCombinationISJ_Li1EffLNS1K_9ScaleType4KindE0ELNS_15FloatRoundStyleE2ESJ_EENS1_15EpilogueDefaultEEEEEvvEEEEvNT_6ParamsE)
        /*0020*/ 	.word	0x00000200
.L_16:


//--------------------- .nv.compat                --------------------------
	.section	.nv.compat,"",@"SHT_CUDA_COMPAT_INFO"
	.align	4
        /*0000*/ 	.byte	0x02, 0x09, 0x01, 0x00, 0x02, 0x02, 0x04, 0x00, 0x02, 0x05, 0x05, 0x00, 0x03, 0x07, 0x01, 0x01
        /*0010*/ 	.byte	0x02, 0x03, 0x01, 0x00, 0x02, 0x06, 0x01, 0x00, 0x04, 0x0b, 0x08, 0x00, 0x00, 0x00, 0x00, 0x00
        /*0020*/ 	.byte	0x00, 0x00, 0x00, 0x00


//--------------------- .nv.info._ZN7cutlass13device_kernelINS_4gemm6kernel13GemmUniversalIN4cute5tupleIJiiiiEEENS1_10collective13CollectiveMmaINS1_37MainloopSm90TmaGmmaWarpSpecializedFP8ILi20ENS5_IJNS4_1CILi1EEESB_SB_EEENS1_35KernelTmaWarpSpecializedCooperativeEEENS5_IJNSA_ILi192EEENSA_ILi160EEENSA_ILi32EEEEEENS_12float_e4m3_tENS5_IJlSB_lEEESJ_SK_NS4_8TiledMMAINS4_8MMA_AtomIJNS4_4SM904GMMA30MMA_64x32x32_F32E4M3E4M3_SS_TNILNSO_7ScaleInE1ELSQ_1EEEEEENS4_6LayoutINS5_IJNSA_ILi2EEESB_SB_EEENS5_IJSB_NSA_ILi0EEESW_EEEEENS5_IJNS4_10UnderscoreESZ_SZ_EEEEENS4_13SM90_TMA_LOADENS4_14ComposedLayoutINS4_7SwizzleILi1ELi4ELi3EEENS4_18smem_ptr_flag_bitsILi8EEENST_INS5_IJNSA_ILi8EEESH_EEENS5_IJSH_SB_EEEEEEEvNS4_8identityES12_S1C_vS1D_EENS_8epilogue10collective6detail29Sm90TmaWarpSpecializedAdapterINS1G_15DefaultEpilogueISJ_SK_SK_NS1F_6thread17LinearCombinationISJ_Li1EffLNS1K_9ScaleType4KindE0ELNS_15FloatRoundStyleE2ESJ_EENS1_15EpilogueDefaultEEEEEvvEEEEvNT_6ParamsE --------------------------
	.section	.nv.info._ZN7cutlass13device_kernelINS_4gemm6kernel13GemmUniversalIN4cute5tupleIJiiiiEEENS1_10collective13CollectiveMmaINS1_37MainloopSm90TmaGmmaWarpSpecializedFP8ILi20ENS5_IJNS4_1CILi1EEESB_SB_EEENS1_35KernelTmaWarpSpecializedCooperativeEEENS5_IJNSA_ILi192EEENSA_ILi160EEENSA_ILi32EEEEEENS_12float_e4m3_tENS5_IJlSB_lEEESJ_SK_NS4_8TiledMMAINS4_8MMA_AtomIJNS4_4SM904GMMA30MMA_64x32x32_F32E4M3E4M3_SS_TNILNSO_7ScaleInE1ELSQ_1EEEEEENS4_6LayoutINS5_IJNSA_ILi2EEESB_SB_EEENS5_IJSB_NSA_ILi0EEESW_EEEEENS5_IJNS4_10UnderscoreESZ_SZ_EEEEENS4_13SM90_TMA_LOADENS4_14ComposedLayoutINS4_7SwizzleILi1ELi4ELi3EEENS4_18smem_ptr_flag_bitsILi8EEENST_INS5_IJNSA_ILi8EEESH_EEENS5_IJSH_SB_EEEEEEEvNS4_8identityES12_S1C_vS1D_EENS_8epilogue10collective6detail29Sm90TmaWarpSpecializedAdapterINS1G_15DefaultEpilogueISJ_SK_SK_NS1F_6thread17LinearCombinationISJ_Li1EffLNS1K_9ScaleType4KindE0ELNS_15FloatRoundStyleE2ESJ_EENS1_15EpilogueDefaultEEEEEvvEEEEvNT_6ParamsE,"",@"SHT_CUDA_INFO"
	.sectionflags	@""
	.align	4


	//----- nvinfo : EIATTR_CUDA_API_VERSION
	.align		4
        /*0000*/ 	.byte	0x04, 0x37
        /*0002*/ 	.short	(.L_18 - .L_17)
.L_17:
        /*0004*/ 	.word	0x00000082


	//----- nvinfo : EIATTR_KPARAM_INFO
	.align		4
.L_18:
        /*0008*/ 	.byte	0x04, 0x17
        /*000a*/ 	.short	(.L_20 - .L_19)
.L_19:
        /*000c*/ 	.word	0x00000000
        /*0010*/ 	.short	0x0000
        /*0012*/ 	.short	0x0070
        /*0014*/ 	.byte	0x00, 0xf0, 0x01, 0x10


	//----- nvinfo : EIATTR_SPARSE_MMA_MASK
	.align		4
.L_20:
        /*0018*/ 	.byte	0x03, 0x50
        /*001a*/ 	.short	0x0000


	//----- nvinfo : EIATTR_MAXREG_COUNT
	.align		4
        /*001c*/ 	.byte	0x03, 0x1b
        /*001e*/ 	.short	0x00a8


	//----- nvinfo : EIATTR_NUM_BARRIERS
	.align		4
        /*0020*/ 	.byte	0x02, 0x4c
        /*0022*/ 	.byte	0x01
	.zero		1


	//----- nvinfo : EIATTR_ANNOTATIONS
	.align		4
        /*0024*/ 	.byte	0x04, 0x55
        /*0026*/ 	.short	(.L_22 - .L_21)


	//   ....[0]....
.L_21:
        /*0028*/ 	.word	0x00000001
        /*002c*/ 	.byte	0xc0, 0x07, 0x00, 0x00, 0x01, 0x00, 0x00, 0x00, 0xe0, 0x07, 0x00, 0x00, 0x01, 0x00, 0x00, 0x00
        /* <DEDUP_REMOVED lines=481> */
        /*1e4c*/ 	.byte	0x00, 0x5c, 0x01, 0x00


	//----- nvinfo : EIATTR_MERCURY_ISA_VERSION
	.align		4
.L_22:
        /*1e50*/ 	.byte	0x03, 0x5f
        /*1e52*/ 	.short	0x0101


	//----- nvinfo : EIATTR_INT_WARP_WIDE_INSTR_OFFSETS
	.align		4
        /*1e54*/ 	.byte	0x04, 0x31
        /*1e56*/ 	.short	(.L_24 - .L_23)


	//   ....[0]....
.L_23:
        /*1e58*/ 	.word	0x000006b0


	//   ....[1]....
        /*1e5c*/ 	.word	0x000006d0


	//   ....[2]....
        /*1e60*/ 	.word	0x000007d0


	//----- nvinfo : EIATTR_COOP_GROUP_MASK_REGIDS
	.align		4
.L_24:
        /*1e64*/ 	.byte	0x04, 0x29
        /*1e66*/ 	.short	(.L_26 - .L_25)


	//   ....[0]....
.L_25:
        /*1e68*/ 	.word	0xffffffff


	//   ....[1]....
        /*1e6c*/ 	.word	0xffffffff


	//   ....[2]....
        /*1e70*/ 	.word	0xffffffff


	//   ....[3]....
        /*1e74*/ 	.word	0xffffffff


	//   ....[4]....
        /*1e78*/ 	.word	0xffffffff


	//----- nvinfo : EIATTR_COOP_GROUP_INSTR_OFFSETS
	.align		4
.L_26:
        /*1e7c*/ 	.byte	0x04, 0x28
        /*1e7e*/ 	.short	(.L_28 - .L_27)


	//   ....[0]....
.L_27:
        /*1e80*/ 	.word	0x00000070


	//   ....[1]....
        /*1e84*/ 	.word	0x00000080


	//   ....[2]....
        /*1e88*/ 	.word	0x000001a0


	//   ....[3]....
        /*1e8c*/ 	.word	0x000005f0


	//   ....[4]....
        /*1e90*/ 	.word	0x00001d40


	//----- nvinfo : EIATTR_REG_RECONFIG
	.align		4
.L_28:
        /*1e94*/ 	.byte	0x01, 0x54
	.zero		2


	//----- nvinfo : EIATTR_MBARRIER_INSTR_OFFSETS
	.align		4
        /*1e98*/ 	.byte	0x04, 0x39
        /*1e9a*/ 	.short	(.L_30 - .L_29)


	//   ....[0]....
.L_29:
        /*1e9c*/ 	.word	0x00000340
        /*1ea0*/ 	.word	0x000000ff
        /*1ea4*/ 	.word	0x00000000
        /*1ea8*/ 	.short	0x0100
        /*1eaa*/ 	.byte	0x0a
	.zero		1


	//   ....[1]....
        /*1eac*/ 	.word	0x00000350
        /*1eb0*/ 	.word	0x000000ff
        /*1eb4*/ 	.word	0x000000a0
        /*1eb8*/ 	.short	0x0100
        /*1eba*/ 	.byte	0x0a
	.zero		1


	//   ....[2]....
        /*1ebc*/ 	.word	0x00000360
        /*1ec0*/ 	.word	0x000000ff
        /*1ec4*/ 	.word	0x00000008
        /*1ec8*/ 	.short	0x0100
        /*1eca*/ 	.byte	0x0a
	.zero		1


	//   ....[3]....
        /*1ecc*/ 	.word	0x00000370
        /*1ed0*/ 	.word	0x000000ff
        /*1ed4*/ 	.word	0x000000a8
        /*1ed8*/ 	.short	0x0100
        /*1eda*/ 	.byte	0x0a
	.zero		1


	//   ....[4]....
        /*1edc*/ 	.word	0x00000380
        /*1ee0*/ 	.word	0x000000ff
        /*1ee4*/ 	.word	0x00000010
        /*1ee8*/ 	.short	0x0100
        /*1eea*/ 	.byte	0x0a
	.zero		1


	//   ....[5]....
        /*1eec*/ 	.word	0x00000390
        /*1ef0*/ 	.word	0x000000ff
        /*1ef4*/ 	.word	0x000000b0
        /*1ef8*/ 	.short	0x0100
        /*1efa*/ 	.byte	0x0a
	.zero		1


	//   ....[6]....
        /*1efc*/ 	.word	0x000003a0
        /*1f00*/ 	.word	0x000000ff
        /*1f04*/ 	.word	0x00000018
        /*1f08*/ 	.short	0x0100
        /*1f0a*/ 	.byte	0x0a
	.zero		1


	//   ....[7]....
        /*1f0c*/ 	.word	0x000003b0
        /*1f10*/ 	.word	0x000000ff
        /*1f14*/ 	.word	0x000000b8
        /*1f18*/ 	.short	0x0100
        /*1f1a*/ 	.byte	0x0a
	.zero		1


	//   ....[8]....
        /*1f1c*/ 	.word	0x000003c0
        /*1f20*/ 	.word	0x000000ff
        /*1f24*/ 	.word	0x00000020
        /*1f28*/ 	.short	0x0100
        /*1f2a*/ 	.byte	0x0a
	.zero		1


	//   ....[9]....
        /*1f2c*/ 	.word	0x000003d0
        /*1f30*/ 	.word	0x000000ff
        /*1f34*/ 	.word	0x000000c0
        /*1f38*/ 	.short	0x0100
        /*1f3a*/ 	.byte	0x0a
	.zero		1


	//   ....[10]....
        /*1f3c*/ 	.word	0x000003e0
        /*1f40*/ 	.word	0x000000ff
        /*1f44*/ 	.word	0x00000028
        /*1f48*/ 	.short	0x0100
        /*1f4a*/ 	.byte	0x0a
	.zero		1


	//   ....[11]....
        /*1f4c*/ 	.word	0x000003f0
        /*1f50*/ 	.word	0x000000ff
        /*1f54*/ 	.word	0x000000c8
        /*1f58*/ 	.short	0x0100
        /*1f5a*/ 	.byte	0x0a
	.zero		1


	//   ....[12]....
        /*1f5c*/ 	.word	0x00000400
        /*1f60*/ 	.word	0x000000ff
        /*1f64*/ 	.word	0x00000030
        /*1f68*/ 	.short	0x0100
        /*1f6a*/ 	.byte	0x0a
	.zero		1


	//   ....[13]....
        /*1f6c*/ 	.word	0x00000410
        /*1f70*/ 	.word	0x000000ff
        /*1f74*/ 	.word	0x000000d0
        /*1f78*/ 	.short	0x0100
        /*1f7a*/ 	.byte	0x0a
	.zero		1


	//   ....[14]....
        /*1f7c*/ 	.word	0x00000420
        /*1f80*/ 	.word	0x000000ff
        /*1f84*/ 	.word	0x00000038
        /*1f88*/ 	.short	0x0100
        /*1f8a*/ 	.byte	0x0a
	.zero		1


	//   ....[15]....
        /*1f8c*/ 	.word	0x00000430
        /*1f90*/ 	.word	0x000000ff
        /*1f94*/ 	.word	0x000000d8
        /*1f98*/ 	.short	0x0100
        /*1f9a*/ 	.byte	0x0a
	.zero		1


	//   ....[16]....
        /*1f9c*/ 	.word	0x00000440
        /*1fa0*/ 	.word	0x000000ff
        /*1fa4*/ 	.word	0x00000040
        /*1fa8*/ 	.short	0x0100
        /*1faa*/ 	.byte	0x0a
	.zero		1


	//   ....[17]....
        /*1fac*/ 	.word	0x00000450
        /*1fb0*/ 	.word	0x000000ff
        /*1fb4*/ 	.word	0x000000e0
        /*1fb8*/ 	.short	0x0100
        /*1fba*/ 	.byte	0x0a
	.zero		1


	//   ....[18]....
        /*1fbc*/ 	.word	0x00000460
        /*1fc0*/ 	.word	0x000000ff
        /*1fc4*/ 	.word	0x00000048
        /*1fc8*/ 	.short	0x0100
        /*1fca*/ 	.byte	0x0a
	.zero		1


	//   ....[19]....
        /*1fcc*/ 	.word	0x00000470
        /*1fd0*/ 	.word	0x000000ff
        /*1fd4*/ 	.word	0x000000e8
        /*1fd8*/ 	.short	0x0100
        /*1fda*/ 	.byte	0x0a
	.zero		1


	//   ....[20]....
        /*1fdc*/ 	.word	0x00000480
        /*1fe0*/ 	.word	0x000000ff
        /*1fe4*/ 	.word	0x00000050
        /*1fe8*/ 	.short	0x0100
        /*1fea*/ 	.byte	0x0a
	.zero		1


	//   ....[21]....
        /*1fec*/ 	.word	0x00000490
        /*1ff0*/ 	.word	0x000000ff
        /*1ff4*/ 	.word	0x000000f0
        /*1ff8*/ 	.short	0x0100
        /*1ffa*/ 	.byte	0x0a
	.zero		1


	//   ....[22]....
        /*1ffc*/ 	.word	0x000004a0
        /*2000*/ 	.word	0x000000ff
        /*2004*/ 	.word	0x00000058
        /*2008*/ 	.short	0x0100
        /*200a*/ 	.byte	0x0a
	.zero		1


	//   ....[23]....
        /*200c*/ 	.word	0x000004b0
        /*2010*/ 	.word	0x000000ff
        /*2014*/ 	.word	0x000000f8
        /*2018*/ 	.short	0x0100
        /*201a*/ 	.byte	0x0a
	.zero		1


	//   ....[24]....
        /*201c*/ 	.word	0x000004c0
        /*2020*/ 	.word	0x000000ff
        /*2024*/ 	.word	0x00000060
        /*2028*/ 	.short	0x0100
        /*202a*/ 	.byte	0x0a
	.zero		1


	//   ....[25]....
        /*202c*/ 	.word	0x000004d0
        /*2030*/ 	.word	0x000000ff
        /*2034*/ 	.word	0x00000100
        /*2038*/ 	.short	0x0100
        /*203a*/ 	.byte	0x0a
	.zero		1


	//   ....[26]....
        /*203c*/ 	.word	0x000004e0
        /*2040*/ 	.word	0x000000ff
        /*2044*/ 	.word	0x00000068
        /*2048*/ 	.short	0x0100
        /*204a*/ 	.byte	0x0a
	.zero		1


	//   ....[27]....
        /*204c*/ 	.word	0x000004f0
        /*2050*/ 	.word	0x000000ff
        /*2054*/ 	.word	0x00000108
        /*2058*/ 	.short	0x0100
        /*205a*/ 	.byte	0x0a
	.zero		1


	//   ....[28]....
        /*205c*/ 	.word	0x00000500
        /*2060*/ 	.word	0x000000ff
        /*2064*/ 	.word	0x00000070
        /*2068*/ 	.short	0x0100
        /*206a*/ 	.byte	0x0a
	.zero		1


	//   ....[29]....
        /*206c*/ 	.word	0x00000510
        /*2070*/ 	.word	0x000000ff
        /*2074*/ 	.word	0x00000110
        /*2078*/ 	.short	0x0100
        /*207a*/ 	.byte	0x0a
	.zero		1


	//   ....[30]....
        /*207c*/ 	.word	0x00000520
        /*2080*/ 	.word	0x000000ff
        /*2084*/ 	.word	0x00000078
        /*2088*/ 	.short	0x0100
        /*208a*/ 	.byte	0x0a
	.zero		1


	//   ....[31]....
        /*208c*/ 	.word	0x00000530
        /*2090*/ 	.word	0x000000ff
        /*2094*/ 	.word	0x00000118
        /*2098*/ 	.short	0x0100
        /*209a*/ 	.byte	0x0a
	.zero		1


	//   ....[32]....
        /*209c*/ 	.word	0x00000540
        /*20a0*/ 	.word	0x000000ff
        /*20a4*/ 	.word	0x00000080
        /*20a8*/ 	.short	0x0100
        /*20aa*/ 	.byte	0x0a
	.zero		1


	//   ....[33]....
        /*20ac*/ 	.word	0x00000550
        /*20b0*/ 	.word	0x000000ff
        /*20b4*/ 	.word	0x00000120
        /*20b8*/ 	.short	0x0100
        /*20ba*/ 	.byte	0x0a
	.zero		1


	//   ....[34]....
        /*20bc*/ 	.word	0x00000560
        /*20c0*/ 	.word	0x000000ff
        /*20c4*/ 	.word	0x00000088
        /*20c8*/ 	.short	0x0100
        /*20ca*/ 	.byte	0x0a
	.zero		1


	//   ....[35]....
        /*20cc*/ 	.word	0x00000570
        /*20d0*/ 	.word	0x000000ff
        /*20d4*/ 	.word	0x00000128
        /*20d8*/ 	.short	0x0100
        /*20da*/ 	.byte	0x0a
	.zero		1


	//   ....[36]....
        /*20dc*/ 	.word	0x00000580
        /*20e0*/ 	.word	0x000000ff
        /*20e4*/ 	.word	0x00000090
        /*20e8*/ 	.short	0x0100
        /*20ea*/ 	.byte	0x0a
	.zero		1


	//   ....[37]....
        /*20ec*/ 	.word	0x00000590
        /*20f0*/ 	.word	0x000000ff
        /*20f4*/ 	.word	0x00000130
        /*20f8*/ 	.short	0x0100
        /*20fa*/ 	.byte	0x0a
	.zero		1


	//   ....[38]....
        /*20fc*/ 	.word	0x000005a0
        /*2100*/ 	.word	0x000000ff
        /*2104*/ 	.word	0x00000098
        /*2108*/ 	.short	0x0100
        /*210a*/ 	.byte	0x0a
	.zero		1


	//   ....[39]....
        /*210c*/ 	.word	0x000005b0
        /*2110*/ 	.word	0x000000ff
        /*2114*/ 	.word	0x00000138
        /*2118*/ 	.short	0x0100
        /*211a*/ 	.byte	0x0a
	.zero		1


	//   ....[40]....
        /*211c*/ 	.word	0x00000800
        /*2120*/ 	.word	0x000000ff
        /*2124*/ 	.word	0x00000150
        /*2128*/ 	.short	0x0100
        /*212a*/ 	.byte	0x08
	.zero		1


	//   ....[41]....
        /*212c*/ 	.word	0x00000810
        /*2130*/ 	.word	0x000000ff
        /*2134*/ 	.word	0x00000158
        /*2138*/ 	.short	0x0100
        /*213a*/ 	.byte	0x08
	.zero		1


	//   ....[42]....
        /*213c*/ 	.word	0x00002140
        /*2140*/ 	.word	0x000000ff
        /*2144*/ 	.word	0x00000000
        /*2148*/ 	.short	0x010a
        /*214a*/ 	.byte	0x0f
	.zero		1


	//   ....[43]....
        /*214c*/ 	.word	0x000021a0
        /*2150*/ 	.word	0x000000ff
        /*2154*/ 	.word	0x00000000
        /*2158*/ 	.short	0x010a
        /*215a*/ 	.byte	0x0f
	.zero		1


	//   ....[44]....
        /*215c*/ 	.word	0x00003e80
        /*2160*/ 	.word	0x000000ff
        /*2164*/ 	.word	0x00000000
        /*2168*/ 	.short	0x010a
        /*216a*/ 	.byte	0x11
	.zero		1


	//   ....[45]....
        /*216c*/ 	.word	0x00003ec0
        /*2170*/ 	.word	0x000000ff
        /*2174*/ 	.word	0x00000000
        /*2178*/ 	.short	0x010a
        /*217a*/ 	.byte	0x11
	.zero		1


	//   ....[46]....
        /*217c*/ 	.word	0x00005ae0
        /*2180*/ 	.word	0x000000ff
        /*2184*/ 	.word	0x00000000
        /*2188*/ 	.short	0x0101
        /*218a*/ 	.byte	0x10
	.zero		1


	//   ....[47]....
        /*218c*/ 	.word	0x000076d0
        /*2190*/ 	.word	0x000000ff
        /*2194*/ 	.word	0x00000000
        /*2198*/ 	.short	0x0101
        /*219a*/ 	.byte	0x06
	.zero		1


	//   ....[48]....
        /*219c*/ 	.word	0x00014530
        /*21a0*/ 	.word	0x0000000e
        /*21a4*/ 	.word	0x000000a0
        /*21a8*/ 	.short	0x010a
        /*21aa*/ 	.byte	0x3f
	.zero		1


	//   ....[49]....
        /*21ac*/ 	.word	0x000148b0
        /*21b0*/ 	.word	0x00000004
        /*21b4*/ 	.word	0x00000158
        /*21b8*/ 	.short	0x0101
        /*21ba*/ 	.byte	0x3f
	.zero		1


	//   ....[50]....
        /*21bc*/ 	.word	0x00015050
        /*21c0*/ 	.word	0x00000007
        /*21c4*/ 	.word	0x00000000
        /*21c8*/ 	.short	0x010a
        /*21ca*/ 	.byte	0x3f
	.zero		1


	//   ....[51]....
        /*21cc*/ 	.word	0x000150d0
        /*21d0*/ 	.word	0x00000009
        /*21d4*/ 	.word	0x00000000
        /*21d8*/ 	.short	0x010a
        /*21da*/ 	.byte	0x3f
	.zero		1


	//   ....[52]....
        /*21dc*/ 	.word	0x00015160
        /*21e0*/ 	.word	0x00000006
        /*21e4*/ 	.word	0x00000000
        /*21e8*/ 	.short	0x010a
        /*21ea*/ 	.byte	0x3f
	.zero		1


	//   ....[53]....
        /*21ec*/ 	.word	0x000151f0
        /*21f0*/ 	.word	0x00000009
        /*21f4*/ 	.word	0x00000000
        /*21f8*/ 	.short	0x010a
        /*21fa*/ 	.byte	0x3f
	.zero		1


	//   ....[54]....
        /*21fc*/ 	.word	0x00015280
        /*2200*/ 	.word	0x00000006
        /*2204*/ 	.word	0x00000000
        /*2208*/ 	.short	0x010a
        /*220a*/ 	.byte	0x3f
	.zero		1


	//   ....[55]....
        /*220c*/ 	.word	0x00015310
        /*2210*/ 	.word	0x00000009
        /*2214*/ 	.word	0x00000000
        /*2218*/ 	.short	0x010a
        /*221a*/ 	.byte	0x3f
	.zero		1


	//   ....[56]....
        /*221c*/ 	.word	0x000153a0
        /*2220*/ 	.word	0x00000006
        /*2224*/ 	.word	0x00000000
        /*2228*/ 	.short	0x010a
        /*222a*/ 	.byte	0x3f
	.zero		1


	//   ....[57]....
        /*222c*/ 	.word	0x00015430
        /*2230*/ 	.word	0x00000009
        /*2234*/ 	.word	0x00000000
        /*2238*/ 	.short	0x010a
        /*223a*/ 	.byte	0x3f
	.zero		1


	//   ....[58]....
        /*223c*/ 	.word	0x000154c0
        /*2240*/ 	.word	0x00000006
        /*2244*/ 	.word	0x00000000
        /*2248*/ 	.short	0x010a
        /*224a*/ 	.byte	0x3f
	.zero		1


	//   ....[59]....
        /*224c*/ 	.word	0x00015550
        /*2250*/ 	.word	0x00000009
        /*2254*/ 	.word	0x00000000
        /*2258*/ 	.short	0x010a
        /*225a*/ 	.byte	0x3f
	.zero		1


	//   ....[60]....
        /*225c*/ 	.word	0x000155e0
        /*2260*/ 	.word	0x00000006
        /*2264*/ 	.word	0x00000000
        /*2268*/ 	.short	0x010a
        /*226a*/ 	.byte	0x3f
	.zero		1


	//   ....[61]....
        /*226c*/ 	.word	0x00015670
        /*2270*/ 	.word	0x00000009
        /*2274*/ 	.word	0x00000000
        /*2278*/ 	.short	0x010a
        /*227a*/ 	.byte	0x3f
	.zero		1


	//   ....[62]....
        /*227c*/ 	.word	0x00015700
        /*2280*/ 	.word	0x00000006
        /*2284*/ 	.word	0x00000000
        /*2288*/ 	.short	0x010a
        /*228a*/ 	.byte	0x3f
	.zero		1


	//   ....[63]....
        /*228c*/ 	.word	0x00015790
        /*2290*/ 	.word	0x00000009
        /*2294*/ 	.word	0x00000000
        /*2298*/ 	.short	0x010a
        /*229a*/ 	.byte	0x3f
	.zero		1


	//   ....[64]....
        /*229c*/ 	.word	0x00015820
        /*22a0*/ 	.word	0x00000006
        /*22a4*/ 	.word	0x00000000
        /*22a8*/ 	.short	0x010a
        /*22aa*/ 	.byte	0x3f
	.zero		1


	//   ....[65]....
        /*22ac*/ 	.word	0x000158b0
        /*22b0*/ 	.word	0x00000009
        /*22b4*/ 	.word	0x00000000
        /*22b8*/ 	.short	0x010a
        /*22ba*/ 	.byte	0x3f
	.zero		1


	//   ....[66]....
        /*22bc*/ 	.word	0x00015940
        /*22c0*/ 	.word	0x00000006
        /*22c4*/ 	.word	0x00000000
        /*22c8*/ 	.short	0x010a
        /*22ca*/ 	.byte	0x3f
	.zero		1


	//   ....[67]....
        /*22cc*/ 	.word	0x000159d0
        /*22d0*/ 	.word	0x00000009
        /*22d4*/ 	.word	0x00000000
        /*22d8*/ 	.short	0x010a
        /*22da*/ 	.byte	0x3f
	.zero		1


	//   ....[68]....
        /*22dc*/ 	.word	0x00015a60
        /*22e0*/ 	.word	0x00000006
        /*22e4*/ 	.word	0x00000000
        /*22e8*/ 	.short	0x010a
        /*22ea*/ 	.byte	0x3f
	.zero		1


	//   ....[69]....
        /*22ec*/ 	.word	0x00015af0
        /*22f0*/ 	.word	0x00000003
        /*22f4*/ 	.word	0x00000000
        /*22f8*/ 	.short	0x010a
        /*22fa*/ 	.byte	0x3f
	.zero		1


	//   ....[70]....
        /*22fc*/ 	.word	0x00015b60
        /*2300*/ 	.word	0x00000003
        /*2304*/ 	.word	0x00000000
        /*2308*/ 	.short	0x010a
        /*230a*/ 	.byte	0x3f
	.zero		1


	//   ....[71]....
        /*230c*/ 	.word	0x00015bd0
        /*2310*/ 	.word	0x00000000
        /*2314*/ 	.word	0x00000000
        /*2318*/ 	.short	0x010a
        /*231a*/ 	.byte	0x3f
	.zero		1


	//   ....[72]....
        /*231c*/ 	.word	0x00015cb0
        /*2320*/ 	.word	0x0000000e
        /*2324*/ 	.word	0x000000a0
        /*2328*/ 	.short	0x010a
        /*232a*/ 	.byte	0x3f
	.zero		1


	//   ....[73]....
        /*232c*/ 	.word	0x00015d90
        /*2330*/ 	.word	0x00000007
        /*2334*/ 	.word	0x00000000
        /*2338*/ 	.short	0x010a
        /*233a*/ 	.byte	0x3f
	.zero		1


	//   ....[74]....
        /*233c*/ 	.word	0x00015de0
        /*2340*/ 	.word	0x00000009
        /*2344*/ 	.word	0x00000000
        /*2348*/ 	.short	0x010a
        /*234a*/ 	.byte	0x3f
	.zero		1


	//   ....[75]....
        /*234c*/ 	.word	0x00015e30
        /*2350*/ 	.word	0x00000006
        /*2354*/ 	.word	0x00000000
        /*2358*/ 	.short	0x010a
        /*235a*/ 	.byte	0x3f
	.zero		1


	//   ....[76]....
        /*235c*/ 	.word	0x00015e80
        /*2360*/ 	.word	0x00000009
        /*2364*/ 	.word	0x00000000
        /*2368*/ 	.short	0x010a
        /*236a*/ 	.byte	0x3f
	.zero		1


	//   ....[77]....
        /*236c*/ 	.word	0x00015ed0
        /*2370*/ 	.word	0x00000006
        /*2374*/ 	.word	0x00000000
        /*2378*/ 	.short	0x010a
        /*237a*/ 	.byte	0x3f
	.zero		1


	//   ....[78]....
        /*237c*/ 	.word	0x00015f20
        /*2380*/ 	.word	0x00000009
        /*2384*/ 	.word	0x00000000
        /*2388*/ 	.short	0x010a
        /*238a*/ 	.byte	0x3f
	.zero		1


	//   ....[79]....
        /*238c*/ 	.word	0x00015f70
        /*2390*/ 	.word	0x00000006
        /*2394*/ 	.word	0x00000000
        /*2398*/ 	.short	0x010a
        /*239a*/ 	.byte	0x3f
	.zero		1


	//   ....[80]....
        /*239c*/ 	.word	0x00015fc0
        /*23a0*/ 	.word	0x00000009
        /*23a4*/ 	.word	0x00000000
        /*23a8*/ 	.short	0x010a
        /*23aa*/ 	.byte	0x3f
	.zero		1


	//   ....[81]....
        /*23ac*/ 	.word	0x00016010
        /*23b0*/ 	.word	0x00000006
        /*23b4*/ 	.word	0x00000000
        /*23b8*/ 	.short	0x010a
        /*23ba*/ 	.byte	0x3f
	.zero		1


	//   ....[82]....
        /*23bc*/ 	.word	0x00016060
        /*23c0*/ 	.word	0x00000009
        /*23c4*/ 	.word	0x00000000
        /*23c8*/ 	.short	0x010a
        /*23ca*/ 	.byte	0x3f
	.zero		1


	//   ....[83]....
        /*23cc*/ 	.word	0x000160b0
        /*23d0*/ 	.word	0x00000006
        /*23d4*/ 	.word	0x00000000
        /*23d8*/ 	.short	0x010a
        /*23da*/ 	.byte	0x3f
	.zero		1


	//   ....[84]....
        /*23dc*/ 	.word	0x00016100
        /*23e0*/ 	.word	0x00000009
        /*23e4*/ 	.word	0x00000000
        /*23e8*/ 	.short	0x010a
        /*23ea*/ 	.byte	0x3f
	.zero		1


	//   ....[85]....
        /*23ec*/ 	.word	0x00016150
        /*23f0*/ 	.word	0x00000006
        /*23f4*/ 	.word	0x00000000
        /*23f8*/ 	.short	0x010a
        /*23fa*/ 	.byte	0x3f
	.zero		1


	//   ....[86]....
        /*23fc*/ 	.word	0x000161a0
        /*2400*/ 	.word	0x00000009
        /*2404*/ 	.word	0x00000000
        /*2408*/ 	.short	0x010a
        /*240a*/ 	.byte	0x3f
	.zero		1


	//   ....[87]....
        /*240c*/ 	.word	0x000161f0
        /*2410*/ 	.word	0x00000006
        /*2414*/ 	.word	0x00000000
        /*2418*/ 	.short	0x010a
        /*241a*/ 	.byte	0x3f
	.zero		1


	//   ....[88]....
        /*241c*/ 	.word	0x00016240
        /*2420*/ 	.word	0x00000009
        /*2424*/ 	.word	0x00000000
        /*2428*/ 	.short	0x010a
        /*242a*/ 	.byte	0x3f
	.zero		1


	//   ....[89]....
        /*242c*/ 	.word	0x00016290
        /*2430*/ 	.word	0x00000006
        /*2434*/ 	.word	0x00000000
        /*2438*/ 	.short	0x010a
        /*243a*/ 	.byte	0x3f
	.zero		1


	//   ....[90]....
        /*243c*/ 	.word	0x000162e0
        /*2440*/ 	.word	0x00000009
        /*2444*/ 	.word	0x00000000
        /*2448*/ 	.short	0x010a
        /*244a*/ 	.byte	0x3f
	.zero		1


	//   ....[91]....
        /*244c*/ 	.word	0x00016330
        /*2450*/ 	.word	0x00000006
        /*2454*/ 	.word	0x00000000
        /*2458*/ 	.short	0x010a
        /*245a*/ 	.byte	0x3f
	.zero		1


	//----- nvinfo : EIATTR_NUM_MBARRIERS
	.align		4
.L_30:
        /*245c*/ 	.byte	0x03, 0x38
        /*245e*/ 	.short	0x002a


	//----- nvinfo : EIATTR_EXIT_INSTR_OFFSETS
	.align		4
        /*2460*/ 	.byte	0x04, 0x1c
        /*2462*/ 	.short	(.L_32 - .L_31)


	//   ....[0]....
.L_31:
        /*2464*/ 	.word	0x00000870


	//   ....[1]....
        /*2468*/ 	.word	0x000011d0


	//   ....[2]....
        /*246c*/ 	.word	0x00013b50


	//   ....[3]....
        /*2470*/ 	.word	0x000141c0


	//   ....[4]....
        /*2474*/ 	.word	0x00015b40


	//----- nvinfo : EIATTR_MAX_THREADS
	.align		4
.L_32:
        /*2478*/ 	.byte	0x04, 0x05
        /*247a*/ 	.short	(.L_34 - .L_33)
.L_33:
        /*247c*/ 	.word	0x00000180
        /*2480*/ 	.word	0x00000001
        /*2484*/ 	.word	0x00000001


	//----- nvinfo : EIATTR_CRS_STACK_SIZE
	.align		4
.L_34:
        /*2488*/ 	.byte	0x04, 0x1e
        /*248a*/ 	.short	(.L_36 - .L_35)
.L_35:
        /*248c*/ 	.word	0x00000000


	//----- nvinfo : EIATTR_CBANK_PARAM_SIZE
	.align		4
.L_36:
        /*2490*/ 	.byte	0x03, 0x19
        /*2492*/ 	.short	0x0470


	//----- nvinfo : EIATTR_PARAM_CBANK
	.align		4
        /*2494*/ 	.byte	0x04, 0x0a
        /*2496*/ 	.short	(.L_38 - .L_37)
	.align		4
.L_37:
        /*2498*/ 	.word	index@(.nv.constant0._ZN7cutlass13device_kernelINS_4gemm6kernel13GemmUniversalIN4cute5tupleIJiiiiEEENS1_10collective13CollectiveMmaINS1_37MainloopSm90TmaGmmaWarpSpecializedFP8ILi20ENS5_IJNS4_1CILi1EEESB_SB_EEENS1_35KernelTmaWarpSpecializedCooperativeEEENS5_IJNSA_ILi192EEENSA_ILi160EEENSA_ILi32EEEEEENS_12float_e4m3_tENS5_IJlSB_lEEESJ_SK_NS4_8TiledMMAINS4_8MMA_AtomIJNS4_4SM904GMMA30MMA_64x32x32_F32E4M3E4M3_SS_TNILNSO_7ScaleInE1ELSQ_1EEEEEENS4_6LayoutINS5_IJNSA_ILi2EEESB_SB_EEENS5_IJSB_NSA_ILi0EEESW_EEEEENS5_IJNS4_10UnderscoreESZ_SZ_EEEEENS4_13SM90_TMA_LOADENS4_14ComposedLayoutINS4_7SwizzleILi1ELi4ELi3EEENS4_18smem_ptr_flag_bitsILi8EEENST_INS5_IJNSA_ILi8EEESH_EEENS5_IJSH_SB_EEEEEEEvNS4_8identityES12_S1C_vS1D_EENS_8epilogue10collective6detail29Sm90TmaWarpSpecializedAdapterINS1G_15DefaultEpilogueISJ_SK_SK_NS1F_6thread17LinearCombinationISJ_Li1EffLNS1K_9ScaleType4KindE0ELNS_15FloatRoundStyleE2ESJ_EENS1_15EpilogueDefaultEEEEEvvEEEEvNT_6ParamsE)
        /*249c*/ 	.short	0x0210
        /*249e*/ 	.short	0x0470


	//----- nvinfo : EIATTR_SW_WAR
	.align		4
.L_38:
        /*24a0*/ 	.byte	0x04, 0x36
        /*24a2*/ 	.short	(.L_40 - .L_39)
.L_39:
        /*24a4*/ 	.word	0x00000008
.L_40:


//--------------------- .nv.callgraph             --------------------------
	.section	.nv.callgraph,"",@"SHT_CUDA_CALLGRAPH"
	.align	4
	.sectionentsize	8
	.align		4
        /*0000*/ 	.word	0x00000000
	.align		4
        /*0004*/ 	.word	0xffffffff
	.align		4
        /*0008*/ 	.word	0x00000000
	.align		4
        /*000c*/ 	.word	0xfffffffe
	.align		4
        /*0010*/ 	.word	0x00000000
	.align		4
        /*0014*/ 	.word	0xfffffffd
	.align		4
        /*0018*/ 	.word	0x00000000
	.align		4
        /*001c*/ 	.word	0xfffffffc


//--------------------- .nv.constant4             --------------------------
	.section	.nv.constant4,"a",@progbits
	.align	8
	.align		8
.nv.constant4:
        /*0000*/ 	.dword	_ZN40_INTERNAL_6a2aac87_4_k_cu_88205692_134664cuda3std3__45__cpo5beginE
	.align		8
        /*0008*/ 	.dword	_ZN40_INTERNAL_6a2aac87_4_k_cu_88205692_134664cuda3std3__45__cpo3endE
	.align		8
        /*0010*/ 	.dword	_ZN40_INTERNAL_6a2aac87_4_k_cu_88205692_134664cuda3std3__45__cpo6cbeginE
	.align		8
        /*0018*/ 	.dword	_ZN40_INTERNAL_6a2aac87_4_k_cu_88205692_134664cuda3std3__45__cpo4cendE
	.align		8
        /*0020*/ 	.dword	_ZN40_INTERNAL_6a2aac87_4_k_cu_88205692_134664cuda3std3__442_GLOBAL__N__6a2aac87_4_k_cu_88205692_134666ignoreE
	.align		8
        /*0028*/ 	.dword	_ZN40_INTERNAL_6a2aac87_4_k_cu_88205692_134664cuda3std3__419piecewise_constructE
	.align		8
        /*0030*/ 	.dword	_ZN40_INTERNAL_6a2aac87_4_k_cu_88205692_134664cuda3std3__48in_placeE
	.align		8
        /*0038*/ 	.dword	_ZN40_INTERNAL_6a2aac87_4_k_cu_88205692_134664cuda3std6ranges3__45__cpo4swapE
	.align		8
        /*0040*/ 	.dword	_ZN40_INTERNAL_6a2aac87_4_k_cu_88205692_134664cuda3std6ranges3__45__cpo9iter_moveE
	.align		8
        /*0048*/ 	.dword	_ZN40_INTERNAL_6a2aac87_4_k_cu_88205692_134664cute7productE
	.align		8
        /*0050*/ 	.dword	_ZN40_INTERNAL_6a2aac87_4_k_cu_88205692_134664cute1_E


//--------------------- .text._ZN7cutlass13device_kernelINS_4gemm6kernel13GemmUniversalIN4cute5tupleIJiiiiEEENS1_10collective13CollectiveMmaINS1_37MainloopSm90TmaGmmaWarpSpecializedFP8ILi20ENS5_IJNS4_1CILi1EEESB_SB_EEENS1_35KernelTmaWarpSpecializedCooperativeEEENS5_IJNSA_ILi192EEENSA_ILi160EEENSA_ILi32EEEEEENS_12float_e4m3_tENS5_IJlSB_lEEESJ_SK_NS4_8TiledMMAINS4_8MMA_AtomIJNS4_4SM904GMMA30MMA_64x32x32_F32E4M3E4M3_SS_TNILNSO_7ScaleInE1ELSQ_1EEEEEENS4_6LayoutINS5_IJNSA_ILi2EEESB_SB_EEENS5_IJSB_NSA_ILi0EEESW_EEEEENS5_IJNS4_10UnderscoreESZ_SZ_EEEEENS4_13SM90_TMA_LOADENS4_14ComposedLayoutINS4_7SwizzleILi1ELi4ELi3EEENS4_18smem_ptr_flag_bitsILi8EEENST_INS5_IJNSA_ILi8EEESH_EEENS5_IJSH_SB_EEEEEEEvNS4_8identityES12_S1C_vS1D_EENS_8epilogue10collective6detail29Sm90TmaWarpSpecializedAdapterINS1G_15DefaultEpilogueISJ_SK_SK_NS1F_6thread17LinearCombinationISJ_Li1EffLNS1K_9ScaleType4KindE0ELNS_15FloatRoundStyleE2ESJ_EENS1_15EpilogueDefaultEEEEEvvEEEEvNT_6ParamsE --------------------------
	.section	.text._ZN7cutlass13device_kernelINS_4gemm6kernel13GemmUniversalIN4cute5tupleIJiiiiEEENS1_10collective13CollectiveMmaINS1_37MainloopSm90TmaGmmaWarpSpecializedFP8ILi20ENS5_IJNS4_1CILi1EEESB_SB_EEENS1_35KernelTmaWarpSpecializedCooperativeEEENS5_IJNSA_ILi192EEENSA_ILi160EEENSA_ILi32EEEEEENS_12float_e4m3_tENS5_IJlSB_lEEESJ_SK_NS4_8TiledMMAINS4_8MMA_AtomIJNS4_4SM904GMMA30MMA_64x32x32_F32E4M3E4M3_SS_TNILNSO_7ScaleInE1ELSQ_1EEEEEENS4_6LayoutINS5_IJNSA_ILi2EEESB_SB_EEENS5_IJSB_NSA_ILi0EEESW_EEEEENS5_IJNS4_10UnderscoreESZ_SZ_EEEEENS4_13SM90_TMA_LOADENS4_14ComposedLayoutINS4_7SwizzleILi1ELi4ELi3EEENS4_18smem_ptr_flag_bitsILi8EEENST_INS5_IJNSA_ILi8EEESH_EEENS5_IJSH_SB_EEEEEEEvNS4_8identityES12_S1C_vS1D_EENS_8epilogue10collective6detail29Sm90TmaWarpSpecializedAdapterINS1G_15DefaultEpilogueISJ_SK_SK_NS1F_6thread17LinearCombinationISJ_Li1EffLNS1K_9ScaleType4KindE0ELNS_15FloatRoundStyleE2ESJ_EENS1_15EpilogueDefaultEEEEEvvEEEEvNT_6ParamsE,"ax",@progbits
	.align	128
.text._ZN7cutlass13device_kernelINS_4gemm6kernel13GemmUniversalIN4cute5tupleIJiiiiEEENS1_10collective13CollectiveMmaINS1_37MainloopSm90TmaGmmaWarpSpecializedFP8ILi20ENS5_IJNS4_1CILi1EEESB_SB_EEENS1_35KernelTmaWarpSpecializedCooperativeEEENS5_IJNSA_ILi192EEENSA_ILi160EEENSA_ILi32EEEEEENS_12float_e4m3_tENS5_IJlSB_lEEESJ_SK_NS4_8TiledMMAINS4_8MMA_AtomIJNS4_4SM904GMMA30MMA_64x32x32_F32E4M3E4M3_SS_TNILNSO_7ScaleInE1ELSQ_1EEEEEENS4_6LayoutINS5_IJNSA_ILi2EEESB_SB_EEENS5_IJSB_NSA_ILi0EEESW_EEEEENS5_IJNS4_10UnderscoreESZ_SZ_EEEEENS4_13SM90_TMA_LOADENS4_14ComposedLayoutINS4_7SwizzleILi1ELi4ELi3EEENS4_18smem_ptr_flag_bitsILi8EEENST_INS5_IJNSA_ILi8EEESH_EEENS5_IJSH_SB_EEEEEEEvNS4_8identityES12_S1C_vS1D_EENS_8epilogue10collective6detail29Sm90TmaWarpSpecializedAdapterINS1G_15DefaultEpilogueISJ_SK_SK_NS1F_6thread17LinearCombinationISJ_Li1EffLNS1K_9ScaleType4KindE0ELNS_15FloatRoundStyleE2ESJ_EENS1_15EpilogueDefaultEEEEEvvEEEEvNT_6ParamsE:
        .type           _ZN7cutlass13device_kernelINS_4gemm6kernel13GemmUniversalIN4cute5tupleIJiiiiEEENS1_10collective13CollectiveMmaINS1_37MainloopSm90TmaGmmaWarpSpecializedFP8ILi20ENS5_IJNS4_1CILi1EEESB_SB_EEENS1_35KernelTmaWarpSpecializedCooperativeEEENS5_IJNSA_ILi192EEENSA_ILi160EEENSA_ILi32EEEEEENS_12float_e4m3_tENS5_IJlSB_lEEESJ_SK_NS4_8TiledMMAINS4_8MMA_AtomIJNS4_4SM904GMMA30MMA_64x32x32_F32E4M3E4M3_SS_TNILNSO_7ScaleInE1ELSQ_1EEEEEENS4_6LayoutINS5_IJNSA_ILi2EEESB_SB_EEENS5_IJSB_NSA_ILi0EEESW_EEEEENS5_IJNS4_10UnderscoreESZ_SZ_EEEEENS4_13SM90_TMA_LOADENS4_14ComposedLayoutINS4_7SwizzleILi1ELi4ELi3EEENS4_18smem_ptr_flag_bitsILi8EEENST_INS5_IJNSA_ILi8EEESH_EEENS5_IJSH_SB_EEEEEEEvNS4_8identityES12_S1C_vS1D_EENS_8epilogue10collective6detail29Sm90TmaWarpSpecializedAdapterINS1G_15DefaultEpilogueISJ_SK_SK_NS1F_6thread17LinearCombinationISJ_Li1EffLNS1K_9ScaleType4KindE0ELNS_15FloatRoundStyleE2ESJ_EENS1_15EpilogueDefaultEEEEEvvEEEEvNT_6ParamsE,@function
        .size           _ZN7cutlass13device_kernelINS_4gemm6kernel13GemmUniversalIN4cute5tupleIJiiiiEEENS1_10collective13CollectiveMmaINS1_37MainloopSm90TmaGmmaWarpSpecializedFP8ILi20ENS5_IJNS4_1CILi1EEESB_SB_EEENS1_35KernelTmaWarpSpecializedCooperativeEEENS5_IJNSA_ILi192EEENSA_ILi160EEENSA_ILi32EEEEEENS_12float_e4m3_tENS5_IJlSB_lEEESJ_SK_NS4_8TiledMMAINS4_8MMA_AtomIJNS4_4SM904GMMA30MMA_64x32x32_F32E4M3E4M3_SS_TNILNSO_7ScaleInE1ELSQ_1EEEEEENS4_6LayoutINS5_IJNSA_ILi2EEESB_SB_EEENS5_IJSB_NSA_ILi0EEESW_EEEEENS5_IJNS4_10UnderscoreESZ_SZ_EEEEENS4_13SM90_TMA_LOADENS4_14ComposedLayoutINS4_7SwizzleILi1ELi4ELi3EEENS4_18smem_ptr_flag_bitsILi8EEENST_INS5_IJNSA_ILi8EEESH_EEENS5_IJSH_SB_EEEEEEEvNS4_8identityES12_S1C_vS1D_EENS_8epilogue10collective6detail29Sm90TmaWarpSpecializedAdapterINS1G_15DefaultEpilogueISJ_SK_SK_NS1F_6thread17LinearCombinationISJ_Li1EffLNS1K_9ScaleType4KindE0ELNS_15FloatRoundStyleE2ESJ_EENS1_15EpilogueDefaultEEEEEvvEEEEvNT_6ParamsE,(.L_x_426 - _ZN7cutlass13device_kernelINS_4gemm6kernel13GemmUniversalIN4cute5tupleIJiiiiEEENS1_10collective13CollectiveMmaINS1_37MainloopSm90TmaGmmaWarpSpecializedFP8ILi20ENS5_IJNS4_1CILi1EEESB_SB_EEENS1_35KernelTmaWarpSpecializedCooperativeEEENS5_IJNSA_ILi192EEENSA_ILi160EEENSA_ILi32EEEEEENS_12float_e4m3_tENS5_IJlSB_lEEESJ_SK_NS4_8TiledMMAINS4_8MMA_AtomIJNS4_4SM904GMMA30MMA_64x32x32_F32E4M3E4M3_SS_TNILNSO_7ScaleInE1ELSQ_1EEEEEENS4_6LayoutINS5_IJNSA_ILi2EEESB_SB_EEENS5_IJSB_NSA_ILi0EEESW_EEEEENS5_IJNS4_10UnderscoreESZ_SZ_EEEEENS4_13SM90_TMA_LOADENS4_14ComposedLayoutINS4_7SwizzleILi1ELi4ELi3EEENS4_18smem_ptr_flag_bitsILi8EEENST_INS5_IJNSA_ILi8EEESH_EEENS5_IJSH_SB_EEEEEEEvNS4_8identityES12_S1C_vS1D_EENS_8epilogue10collective6detail29Sm90TmaWarpSpecializedAdapterINS1G_15DefaultEpilogueISJ_SK_SK_NS1F_6thread17LinearCombinationISJ_Li1EffLNS1K_9ScaleType4KindE0ELNS_15FloatRoundStyleE2ESJ_EENS1_15EpilogueDefaultEEEEEvvEEEEvNT_6ParamsE)
        .other          _ZN7cutlass13device_kernelINS_4gemm6kernel13GemmUniversalIN4cute5tupleIJiiiiEEENS1_10collective13CollectiveMmaINS1_37MainloopSm90TmaGmmaWarpSpecializedFP8ILi20ENS5_IJNS4_1CILi1EEESB_SB_EEENS1_35KernelTmaWarpSpecializedCooperativeEEENS5_IJNSA_ILi192EEENSA_ILi160EEENSA_ILi32EEEEEENS_12float_e4m3_tENS5_IJlSB_lEEESJ_SK_NS4_8TiledMMAINS4_8MMA_AtomIJNS4_4SM904GMMA30MMA_64x32x32_F32E4M3E4M3_SS_TNILNSO_7ScaleInE1ELSQ_1EEEEEENS4_6LayoutINS5_IJNSA_ILi2EEESB_SB_EEENS5_IJSB_NSA_ILi0EEESW_EEEEENS5_IJNS4_10UnderscoreESZ_SZ_EEEEENS4_13SM90_TMA_LOADENS4_14ComposedLayoutINS4_7SwizzleILi1ELi4ELi3EEENS4_18smem_ptr_flag_bitsILi8EEENST_INS5_IJNSA_ILi8EEESH_EEENS5_IJSH_SB_EEEEEEEvNS4_8identityES12_S1C_vS1D_EENS_8epilogue10collective6detail29Sm90TmaWarpSpecializedAdapterINS1G_15DefaultEpilogueISJ_SK_SK_NS1F_6thread17LinearCombinationISJ_Li1EffLNS1K_9ScaleType4KindE0ELNS_15FloatRoundStyleE2ESJ_EENS1_15EpilogueDefaultEEEEEvvEEEEvNT_6ParamsE,@"STO_CUDA_ENTRY STV_DEFAULT"
_ZN7cutlass13device_kernelINS_4gemm6kernel13GemmUniversalIN4cute5tupleIJiiiiEEENS1_10collective13CollectiveMmaINS1_37MainloopSm90TmaGmmaWarpSpecializedFP8ILi20ENS5_IJNS4_1CILi1EEESB_SB_EEENS1_35KernelTmaWarpSpecializedCooperativeEEENS5_IJNSA_ILi192EEENSA_ILi160EEENSA_ILi32EEEEEENS_12float_e4m3_tENS5_IJlSB_lEEESJ_SK_NS4_8TiledMMAINS4_8MMA_AtomIJNS4_4SM904GMMA30MMA_64x32x32_F32E4M3E4M3_SS_TNILNSO_7ScaleInE1ELSQ_1EEEEEENS4_6LayoutINS5_IJNSA_ILi2EEESB_SB_EEENS5_IJSB_NSA_ILi0EEESW_EEEEENS5_IJNS4_10UnderscoreESZ_SZ_EEEEENS4_13SM90_TMA_LOADENS4_14ComposedLayoutINS4_7SwizzleILi1ELi4ELi3EEENS4_18smem_ptr_flag_bitsILi8EEENST_INS5_IJNSA_ILi8EEESH_EEENS5_IJSH_SB_EEEEEEEvNS4_8identityES12_S1C_vS1D_EENS_8epilogue10collective6detail29Sm90TmaWarpSpecializedAdapterINS1G_15DefaultEpilogueISJ_SK_SK_NS1F_6thread17LinearCombinationISJ_Li1EffLNS1K_9ScaleType4KindE0ELNS_15FloatRoundStyleE2ESJ_EENS1_15EpilogueDefaultEEEEEvvEEEEvNT_6ParamsE:
[----:B------:R-:W0:Y:S02]  /*0000*/  LDC R1, c[0x0][0x28] ;  /* 0x00000a00ff017b82 */ /* 0x000e240000000800 */
[----:B0-----:R-:W-:Y:S01]  /*0010*/  VIADD R1, R1, 0xfffffe00 ;  /* 0xfffffe0001017836 */ /* 0x001fe20000000000 */
[----:B------:R-:W0:Y:S01]  /*0020*/  S2R R2, SR_TID.X ;  /* 0x0000000000027919 */ /* 0x000e220000002100 */
[----:B------:R-:W-:Y:S01]  /*0030*/  ELECT P0, URZ, PT ;  /* 0x00000000003f782f */ /* 0x000fe20003800000 */
[----:B------:R-:W-:Y:S01]  /*0040*/  BSSY B0, `(.L_x_0) ;  /* 0x0000015000007945 */ /* 0x000fe20003800000 */
[--C-:B0-----:R-:W-:Y:S02]  /*0050*/  SHF.R.U32.HI R0, RZ, 0x5, R2.reuse ;  /* 0x00000005ff007819 */ /* 0x101fe40000011602 */
[----:B------:R-:W-:-:S03]  /*0060*/  SHF.R.U32.HI R2, RZ, 0x7, R2 ;  /* 0x00000007ff027819 */ /* 0x000fc60000011602 */
[----:B------:R-:W0:Y:S04]  /*0070*/  SHFL.IDX PT, R3, R0, RZ, 0x1f ;  /* 0x00001fff00037589 */ /* 0x000e2800000e0000 */
[----:B------:R-:W1:Y:S01]  /*0080*/  SHFL.IDX PT, R2, R2, RZ, 0x1f ;  /* 0x00001fff02027589 */ /* 0x000e6200000e0000 */
[----:B0-----:R-:W-:Y:S02]  /*0090*/  R2UR UR4, R3 ;  /* 0x00000000030472ca */ /* 0x001fe400000e0000 */
[----:B-1----:R-:W-:-:S11]  /*00a0*/  R2UR UR8, R2 ;  /* 0x00000000020872ca */ /* 0x002fd600000e0000 */
[----:B------:R-:W-:Y:S02]  /*00b0*/  USHF.R.S32.HI UR5, URZ, 0x1f, UR4 ;  /* 0x0000001f3f057899 */ /* 0x000fe40008011404 */
[----:B------:R-:W-:Y:S02]  /*00c0*/  ISETP.NE.OR P0, PT, RZ, UR4, !P0 ;  /* 0x00000004ff007c0c */ /* 0x000fe4000c705670 */
[----:B------:R-:W-:-:S04]  /*00d0*/  ULEA.HI UR5, UR5, UR4, URZ, 0x2 ;  /* 0x0000000405057291 */ /* 0x000fc8000f8f103f */
[----:B------:R-:W-:-:S04]  /*00e0*/  ULOP3.LUT UR5, UR5, 0xfffffffc, URZ, 0xc0, !UPT ;  /* 0xfffffffc05057892 */ /* 0x000fc8000f8ec03f */
[----:B------:R-:W-:-:S03]  /*00f0*/  UIADD3 UR6, UR4, -UR5, URZ ;  /* 0x8000000504067290 */ /* 0x000fc6000fffe03f */
[----:B------:R-:W-:Y:S09]  /*0100*/  @P0 BRA `(.L_x_1) ;  /* 0x0000000000200947 */ /* 0x000ff20003800000 */
[----:B------:R-:W-:Y:S02]  /*0110*/  ULDC.64 UR4, c[0x0][0x198] ;  /* 0x0000660000047ab9 */ /* 0x000fe40000000a00 */
[----:B------:R-:W-:Y:S02]  /*0120*/  UIADD3 UR10, UP0, UR4, 0xf0, URZ ;  /* 0x000000f0040a7890 */ /* 0x000fe4000ff1e03f */
[----:B------:R-:W-:Y:S02]  /*0130*/  UIADD3 UR4, UP1, UR4, 0x1f0, URZ ;  /* 0x000001f004047890 */ /* 0x000fe4000ff3e03f */
[----:B------:R-:W-:Y:S02]  /*0140*/  UIADD3.X UR11, URZ, UR5, URZ, UP0, !UPT ;  /* 0x000000053f0b7290 */ /* 0x000fe400087fe43f */
[----:B------:R-:W-:-:S07]  /*0150*/  UIADD3.X UR5, URZ, UR5, URZ, UP1, !UPT ;  /* 0x000000053f057290 */ /* 0x000fce0008ffe43f */
[----:B------:R0:W-:Y:S02]  /*0160*/  UTMACCTL.PF [UR10] ;  /* 0x000000000a0079b9 */ /* 0x0001e40008040000 */
[----:B------:R0:W-:Y:S02]  /*0170*/  UTMACCTL.PF [UR4] ;  /* 0x00000000040079b9 */ /* 0x0001e40008040000 */
[----:B0-----:R-:W-:Y:S01]  /*0180*/  NOP ;  /* 0x0000000000007918 */ /* 0x001fe20000000000 */
.L_x_1:
[----:B------:R-:W-:Y:S05]  /*0190*/  BSYNC B0 ;  /* 0x0000000000007941 */ /* 0x000fea0003800000 */
.L_x_0:
[----:B------:R-:W0:Y:S01]  /*01a0*/  SHFL.IDX PT, R2, R0, RZ, 0x1f ;  /* 0x00001fff00027589 */ /* 0x000e2200000e0000 */
[----:B------:R-:W-:Y:S01]  /*01b0*/  UISETP.NE.AND UP0, UPT, UR6, 0x3, UPT ;  /* 0x000000030600788c */ /* 0x000fe2000bf05270 */
[----:B------:R-:W-:Y:S01]  /*01c0*/  ISETP.NE.AND P1, PT, RZ, UR8, PT ;  /* 0x00000008ff007c0c */ /* 0x000fe2000bf25270 */
[----:B------:R-:W-:Y:S02]  /*01d0*/  UIADD3 UR11, UR8, -0x1, URZ ;  /* 0xffffffff080b7890 */ /* 0x000fe4000fffe03f */
[----:B------:R-:W-:Y:S02]  /*01e0*/  UISETP.EQ.OR UP0, UPT, UR6, URZ, !UP0 ;  /* 0x0000003f0600728c */ /* 0x000fe4000c702670 */
[----:B------:R-:W-:Y:S02]  /*01f0*/  UISETP.GE.U32.AND UP1, UPT, UR11, 0x2, UPT ;  /* 0x000000020b00788c */ /* 0x000fe4000bf26070 */
[----:B------:R-:W-:-:S04]  /*0200*/  UISETP.EQ.AND UP0, UPT, UR8, URZ, UP0 ;  /* 0x0000003f0800728c */ /* 0x000fc80008702270 */
[----:B------:R-:W-:-:S04]  /*0210*/  USEL UR7, URZ, 0x1, !UP0 ;  /* 0x000000013f077887 */ /* 0x000fc8000c000000 */
[----:B------:R-:W-:Y:S01]  /*0220*/  USEL UR7, UR7, 0x2, UP1 ;  /* 0x0000000207077887 */ /* 0x000fe20008800000 */
[----:B0-----:R-:W-:-:S13]  /*0230*/  ISETP.NE.AND P0, PT, R2, RZ, PT ;  /* 0x000000ff0200720c */ /* 0x001fda0003f05270 */
[----:B------:R-:W-:Y:S05]  /*0240*/  @P0 BRA `(.L_x_2) ;  /* 0x0000000000e40947 */ /* 0x000fea0003800000 */
[----:B------:R-:W-:Y:S01]  /*0250*/  ELECT P0, URZ, PT ;  /* 0x00000000003f782f */ /* 0x000fe20003800000 */
[----:B------:R-:W-:-:S12]  /*0260*/  BSSY B0, `(.L_x_2) ;  /* 0x0000037000007945 */ /* 0x000fd80003800000 */
[----:B------:R-:W-:Y:S05]  /*0270*/  @!P0 BRA `(.L_x_3) ;  /* 0x0000000000d48947 */ /* 0x000fea0003800000 */
[----:B------:R-:W0:Y:S01]  /*0280*/  S2UR UR10, SR_CgaCtaId ;  /* 0x00000000000a79c3 */ /* 0x000e220000008800 */
[----:B------:R-:W-:Y:S01]  /*0290*/  UMOV UR4, 0x400 ;  /* 0x0000040000047882 */ /* 0x000fe20000000000 */
[----:B------:R-:W-:Y:S01]  /*02a0*/  UMOV UR5, 0x1 ;  /* 0x0000000100057882 */ /* 0x000fe20000000000 */
[----:B------:R-:W-:Y:S02]  /*02b0*/  UMOV UR8, 0x100 ;  /* 0x0000010000087882 */ /* 0x000fe40000000000 */
[----:B------:R-:W-:-:S04]  /*02c0*/  UIADD3 UR8, -UR8, 0x100000, URZ ;  /* 0x0010000008087890 */ /* 0x000fc8000fffe13f */
[----:B------:R-:W-:Y:S02]  /*02d0*/  USHF.L.U32 UR9, UR8, 0xb, URZ ;  /* 0x0000000b08097899 */ /* 0x000fe4000800063f */
[----:B------:R-:W-:Y:S02]  /*02e0*/  USHF.L.U32 UR8, UR8, 0x1, URZ ;  /* 0x0000000108087899 */ /* 0x000fe4000800063f */
[----:B0-----:R-:W-:Y:S02]  /*02f0*/  ULEA UR10, UR10, UR4, 0x18 ;  /* 0x000000040a0a7291 */ /* 0x001fe4000f8ec03f */
[----:B------:R-:W-:-:S04]  /*0300*/  UIADD3 UR4, -UR5, 0x100000, URZ ;  /* 0x0010000005047890 */ /* 0x000fc8000fffe13f */
[----:B------:R-:W-:Y:S02]  /*0310*/  USHF.L.U32 UR5, UR4, 0xb, URZ ;  /* 0x0000000b04057899 */ /* 0x000fe4000800063f */
[----:B------:R-:W-:Y:S01]  /*0320*/  USHF.L.U32 UR4, UR4, 0x1, URZ ;  /* 0x0000000104047899 */ /* 0x000fe2000800063f */
[----:B------:R-:W0:Y:S11]  /*0330*/  FENCE.VIEW.ASYNC.S ;  /* 0x00000000000073c6 */ /* 0x000e360000000000 */
[----:B0-----:R0:W1:Y:S01]  /*0340*/  SYNCS.EXCH.64 URZ, [UR10], UR4 ;  /* 0x000000040a3f75b2 */ /* 0x0010620008000100 */
[----:B------:R0:W2:Y:S01]  /*0350*/  SYNCS.EXCH.64 URZ, [UR10+0xa0], UR8 ;  /* 0x0000a0080a3f75b2 */ /* 0x0000a20008000100 */
[----:B------:R0:W3:Y:S01]  /*0360*/  SYNCS.EXCH.64 URZ, [UR10+0x8], UR4 ;  /* 0x000008040a3f75b2 */ /* 0x0000e20008000100 */
[----:B------:R0:W4:Y:S01]  /*0370*/  SYNCS.EXCH.64 URZ, [UR10+0xa8], UR8 ;  /* 0x0000a8080a3f75b2 */ /* 0x0001220008000100 */
[----:B------:R0:W0:Y:S01]  /*0380*/  SYNCS.EXCH.64 URZ, [UR10+0x10], UR4 ;  /* 0x000010040a3f75b2 */ /* 0x0000220008000100 */
        /* <DEDUP_REMOVED lines=35> */
[----:B-1234-:R-:W-:Y:S01]  /*05c0*/  NOP ;  /* 0x0000000000007918 */ /* 0x01efe20000000000 */
.L_x_3:
[----:B0-----:R-:W-:Y:S05]  /*05d0*/  BSYNC B0 ;  /* 0x0000000000007941 */ /* 0x001fea0003800000 */
.L_x_2:
[----:B------:R-:W0:Y:S01]  /*05e0*/  LDC R2, c[0x0][0x65c] ;  /* 0x00019700ff027b82 */ /* 0x000e220000000800 */
[----:B------:R-:W1:Y:S01]  /*05f0*/  SHFL.IDX PT, R0, R0, RZ, 0x1f ;  /* 0x00001fff00007589 */ /* 0x000e6200000e0000 */
[----:B------:R-:W-:Y:S01]  /*0600*/  ELECT P0, URZ, PT ;  /* 0x00000000003f782f */ /* 0x000fe20003800000 */
[----:B------:R-:W-:Y:S01]  /*0610*/  IMAD.MOV.U32 R3, RZ, RZ, RZ ;  /* 0x000000ffff037224 */ /* 0x000fe200078e00ff */
[----:B------:R-:W-:Y:S01]  /*0620*/  UMOV UR4, 0x20 ;  /* 0x0000002000047882 */ /* 0x000fe20000000000 */
[----:B------:R-:W2:Y:S01]  /*0630*/  S2R R10, SR_CTAID.Y ;  /* 0x00000000000a7919 */ /* 0x000ea20000002600 */
[----:B------:R-:W-:Y:S01]  /*0640*/  NOP ;  /* 0x0000000000007918 */ /* 0x000fe20000000000 */
[----:B------:R-:W-:Y:S01]  /*0650*/  NOP ;  /* 0x0000000000007918 */ /* 0x000fe20000000000 */
[----:B0-----:R-:W-:Y:S02]  /*0660*/  ISETP.NE.AND P4, PT, R2, 0x1, PT ;  /* 0x000000010200780c */ /* 0x001fe40003f85270 */
[----:B------:R-:W0:Y:S01]  /*0670*/  S2R R2, SR_CTAID.X ;  /* 0x0000000000027919 */ /* 0x000e220000002500 */
[----:B-1----:R-:W-:-:S10]  /*0680*/  ISETP.NE.OR P0, PT, R0, RZ, !P0 ;  /* 0x000000ff0000720c */ /* 0x002fd40004705670 */
[----:B------:R-:W0:Y:S01]  /*0690*/  @P4 LDC R7, c[0x0][0x10] ;  /* 0x00000400ff074b82 */ /* 0x000e220000000800 */
[----:B--2---:R-:W-:Y:S02]  /*06a0*/  @P4 IMAD.MOV.U32 R4, RZ, RZ, R10 ;  /* 0x000000ffff044224 */ /* 0x004fe400078e000a */
[----:B------:R-:W-:Y:S01]  /*06b0*/  VOTEU.ALL UP0, P0 ;  /* 0x00000000003f7886 */ /* 0x000fe20000000000 */
[----:B------:R-:W-:Y:S01]  /*06c0*/  @P4 IMAD.MOV.U32 R5, RZ, RZ, RZ ;  /* 0x000000ffff054224 */ /* 0x000fe200078e00ff */
[----:B------:R-:W-:Y:S01]  /*06d0*/  VOTEU.ALL UP1, P0 ;  /* 0x00000000003f7886 */ /* 0x000fe20000020000 */
[----:B------:R-:W-:Y:S02]  /*06e0*/  @P4 IMAD.MOV.U32 R11, RZ, RZ, RZ ;  /* 0x000000ffff0b4224 */ /* 0x000fe400078e00ff */
[----:B------:R-:W1:Y:S01]  /*06f0*/  @!P4 LDC R9, c[0x0][0xc] ;  /* 0x00000300ff09cb82 */ /* 0x000e620000000800 */
[----:B------:R-:W-:Y:S01]  /*0700*/  @!UP0 UMOV UR8, 0x400 ;  /* 0x0000040000088882 */ /* 0x000fe20000000000 */
[----:B------:R-:W-:-:S04]  /*0710*/  @!UP0 UIADD3 UR4, -UR4, 0x100000, URZ ;  /* 0x0010000004048890 */ /* 0x000fc8000fffe13f */
[----:B------:R-:W-:Y:S02]  /*0720*/  @!UP0 USHF.L.U32 UR5, UR4, 0xb, URZ ;  /* 0x0000000b04058899 */ /* 0x000fe4000800063f */
[----:B------:R-:W-:Y:S01]  /*0730*/  @!UP0 USHF.L.U32 UR4, UR4, 0x1, URZ ;  /* 0x0000000104048899 */ /* 0x000fe2000800063f */
[----:B------:R-:W2:Y:S01]  /*0740*/  @!UP0 S2UR UR9, SR_CgaCtaId ;  /* 0x00000000000989c3 */ /* 0x000ea20000008800 */
[----:B0-----:R-:W-:-:S04]  /*0750*/  @P4 IMAD.WIDE.U32 R6, R2, R7, R4 ;  /* 0x0000000702064225 */ /* 0x001fc800078e0004 */
[----:B------:R-:W-:Y:S02]  /*0760*/  @P4 IMAD.MOV.U32 R14, RZ, RZ, R6 ;  /* 0x000000ffff0e4224 */ /* 0x000fe400078e0006 */
[----:B------:R-:W-:Y:S02]  /*0770*/  @P4 IMAD.IADD R15, R7, 0x1, R11 ;  /* 0x00000001070f4824 */ /* 0x000fe400078e020b */
[----:B-1----:R-:W-:-:S04]  /*0780*/  @!P4 IMAD.WIDE.U32 R4, R9, R10, R2 ;  /* 0x0000000a0904c225 */ /* 0x002fc800078e0002 */
[----:B------:R-:W-:Y:S02]  /*0790*/  @!P4 IMAD.MOV.U32 R14, RZ, RZ, R4 ;  /* 0x000000ffff0ec224 */ /* 0x000fe400078e0004 */
[----:B------:R-:W-:Y:S01]  /*07a0*/  @!P4 IMAD.MOV.U32 R15, RZ, RZ, R5 ;  /* 0x000000ffff0fc224 */ /* 0x000fe200078e0005 */
[----:B--2---:R-:W-:Y:S02]  /*07b0*/  @!UP0 ULEA UR8, UR9, UR8, 0x18 ;  /* 0x0000000809088291 */ /* 0x004fe4000f8ec03f */
[----:B------:R0:W-:Y:S01]  /*07c0*/  STL [R1+0x17c], R14 ;  /* 0x00017c0e01007387 */ /* 0x0001e20000100800 */
[----:B------:R-:W-:-:S03]  /*07d0*/  VOTEU.ALL UP0, P0 ;  /* 0x00000000003f7886 */ /* 0x000fc60000000000 */
[----:B------:R0:W-:Y:S04]  /*07e0*/  STL [R1+0x178], R15 ;  /* 0x0001780f01007387 */ /* 0x0001e80000100800 */
[----:B------:R-:W1:Y:S02]  /*07f0*/  FENCE.VIEW.ASYNC.S ;  /* 0x00000000000073c6 */ /* 0x000e640000000000 */
[----:B-1----:R0:W1:Y:S01]  /*0800*/  @!UP0 SYNCS.EXCH.64 URZ, [UR8+0x150], UR4 ;  /* 0x00015004083f85b2 */ /* 0x0020620008000100 */
[----:B------:R0:W1:Y:S01]  /*0810*/  @!UP1 SYNCS.EXCH.64 URZ, [UR8+0x158], UR4 ;  /* 0x00015804083f95b2 */ /* 0x0000620008000100 */
[----:B------:R-:W-:Y:S01]  /*0820*/  NOP ;  /* 0x0000000000007918 */ /* 0x000fe20000000000 */
[----:B-1----:R-:W-:Y:S06]  /*0830*/  BAR.SYNC.DEFER_BLOCKING 0x0 ;  /* 0x0000000000007b1d */ /* 0x002fec0000010000 */
[----:B0-----:R-:W-:Y:S05]  /*0840*/  @!P1 BRA `(.L_x_4) ;  /* 0x0000013000c49947 */ /* 0x001fea0003800000 */
[----:B------:R-:W-:-:S06]  /*0850*/  UISETP.GT.U32.AND UP0, UPT, UR11, 0x1, UPT ;  /* 0x000000010b00788c */ /* 0x000fcc000bf04070 */
[----:B------:R-:W-:-:S13]  /*0860*/  PLOP3.LUT P0, PT, PT, PT, UP0, 0x80, 0x0 ;  /* 0x000000000000781c */ /* 0x000fda0003f0f008 */
[----:B------:R-:W-:Y:S05]  /*0870*/  @P0 EXIT ;  /* 0x000000000000094d */ /* 0x000fea0003800000 */
[----:B------:R-:W-:Y:S01]  /*0880*/  IMAD.MOV.U32 R5, RZ, RZ, -0x1 ;  /* 0xffffffffff057424 */ /* 0x000fe200078e00ff */
[----:B------:R-:W-:Y:S01]  /*0890*/  ULDC.64 UR4, c[0x0][0x650] ;  /* 0x0001940000047ab9 */ /* 0x000fe20000000a00 */
[----:B------:R-:W-:Y:S01]  /*08a0*/  IMAD.MOV.U32 R4, RZ, RZ, -0x1 ;  /* 0xffffffffff047424 */ /* 0x000fe200078e00ff */
[----:B------:R-:W-:Y:S01]  /*08b0*/  ISETP.GE.U32.AND P0, PT, R14, UR4, PT ;  /* 0x000000040e007c0c */ /* 0x000fe2000bf06070 */
[----:B------:R-:W-:Y:S01]  /*08c0*/  UMOV UR14, 0xffffffff ;  /* 0xffffffff000e7882 */ /* 0x000fe20000000000 */
[----:B------:R0:W-:Y:S01]  /*08d0*/  STL [R1+0x180], R5 ;  /* 0x0001800501007387 */ /* 0x0001e20000100800 */
[----:B------:R-:W-:Y:S02]  /*08e0*/  PRMT R0, RZ, 0x7610, R0 ;  /* 0x00007610ff007816 */ /* 0x000fe40000000000 */
[----:B------:R-:W-:Y:S01]  /*08f0*/  ISETP.GE.U32.AND.EX P0, PT, R15, UR5, PT, P0 ;  /* 0x000000050f007c0c */ /* 0x000fe2000bf06100 */
[----:B------:R0:W-:-:S12]  /*0900*/  STL [R1+0x184], R4 ;  /* 0x0001840401007387 */ /* 0x0001d80000100800 */
[----:B0-----:R-:W-:Y:S05]  /*0910*/  @P0 BRA `(.L_x_5) ;  /* 0x00000004006c0947 */ /* 0x001fea0003800000 */
[----:B------:R-:W-:Y:S01]  /*0920*/  ULDC.64 UR14, c[0x0][0x628] ;  /* 0x00018a00000e7ab9 */ /* 0x000fe20000000a00 */
[----:B------:R-:W0:Y:S01]  /*0930*/  LDC.64 R12, c[0x0][0x620] ;  /* 0x00018800ff0c7b82 */ /* 0x000e220000000a00 */
[----:B------:R-:W-:Y:S01]  /*0940*/  ISETP.NE.U32.AND P0, PT, RZ, UR14, PT ;  /* 0x0000000eff007c0c */ /* 0x000fe2000bf05070 */
[----:B------:R-:W-:Y:S01]  /*0950*/  ULDC UR13, c[0x0][0x630] ;  /* 0x00018c00000d7ab9 */ /* 0x000fe20000000800 */
[----:B------:R-:W-:Y:S02]  /*0960*/  R2UR UR4, R14 ;  /* 0x000000000e0472ca */ /* 0x000fe400000e0000 */
[----:B------:R-:W-:Y:S02]  /*0970*/  ISETP.NE.AND.EX P0, PT, RZ, UR15, PT, P0 ;  /* 0x0000000fff007c0c */ /* 0x000fe4000bf05300 */
[----:B------:R-:W-:-:S11]  /*0980*/  R2UR UR5, R15 ;  /* 0x000000000f0572ca */ /* 0x000fd600000e0000 */
[----:B------:R-:W-:Y:S05]  /*0990*/  @!P0 BRA `(.L_x_6) ;  /* 0x0000000000308947 */ /* 0x000fea0003800000 */
[----:B------:R-:W-:Y:S01]  /*09a0*/  R2UR UR4, R14 ;  /* 0x000000000e0472ca */ /* 0x000fe200000e0000 */
[----:B------:R-:W-:Y:S01]  /*09b0*/  ULDC UR6, c[0x0][0x634] ;  /* 0x00018d0000067ab9 */ /* 0x000fe20000000800 */
[----:B------:R-:W-:-:S11]  /*09c0*/  R2UR UR12, R15 ;  /* 0x000000000f0c72ca */ /* 0x000fd600000e0000 */
[----:B------:R-:W-:-:S04]  /*09d0*/  UIADD3 UR6, UP0, UR4, UR6, URZ ;  /* 0x0000000604067290 */ /* 0x000fc8000ff1e03f */
[----:B------:R-:W-:-:S04]  /*09e0*/  UIADD3.X UR12, URZ, UR12, URZ, UP0, !UPT ;  /* 0x0000000c3f0c7290 */ /* 0x000fc800087fe43f */
[----:B------:R-:W-:-:S04]  /*09f0*/  UIMAD.WIDE.U32 UR4, UR12, UR14, URZ ;  /* 0x0000000e0c0472a5 */ /* 0x000fc8000f8e003f */
[----:B------:R-:W-:Y:S02]  /*0a00*/  UIMAD.WIDE.U32 UR8, UP0, UR6, UR15, UR4 ;  /* 0x0000000f060872a5 */ /* 0x000fe4000f800004 */
[----:B------:R-:W-:Y:S02]  /*0a10*/  UIMAD.WIDE.U32 UR4, UR6, UR14, URZ ;  /* 0x0000000e060472a5 */ /* 0x000fe4000f8e003f */
[----:B------:R-:W-:Y:S02]  /*0a20*/  UIADD3.X UR11, URZ, URZ, URZ, UP0, !UPT ;  /* 0x0000003f3f0b7290 */ /* 0x000fe400087fe43f */
[----:B------:R-:W-:Y:S01]  /*0a30*/  UIADD3 URZ, UP0, UR5, UR8, URZ ;  /* 0x00000008053f7290 */ /* 0x000fe2000ff1e03f */
[----:B------:R-:W-:-:S03]  /*0a40*/  UMOV UR10, UR9 ;  /* 0x00000009000a7c82 */ /* 0x000fc60008000000 */
[----:B------:R-:W-:-:S12]  /*0a50*/  UIMAD.WIDE.U32.X UR4, UR12, UR15, UR10, UP0 ;  /* 0x0000000f0c0472a5 */ /* 0x000fd800080e040a */
.L_x_6:
[----:B------:R-:W-:Y:S01]  /*0a60*/  USHF.R.U64 UR14, UR4, UR13, UR5 ;  /* 0x0000000d040e7299 */ /* 0x000fe20008001205 */
[----:B------:R-:W1:Y:S01]  /*0a70*/  LDC R8, c[0x0][0x618] ;  /* 0x00018600ff087b82 */ /* 0x000e620000000800 */
[----:B------:R-:W-:Y:S01]  /*0a80*/  USHF.R.U32.HI UR4, URZ, UR13, UR5 ;  /* 0x0000000d3f047299 */ /* 0x000fe20008011605 */
[----:B------:R-:W-:Y:S01]  /*0a90*/  I2FP.F32.U32 R0, R2 ;  /* 0x0000000200007245 */ /* 0x000fe20000201000 */
[----:B------:R-:W-:Y:S01]  /*0aa0*/  IMAD.MOV.U32 R4, RZ, RZ, R14 ;  /* 0x000000ffff047224 */ /* 0x000fe200078e000e */
[----:B------:R-:W-:Y:S01]  /*0ab0*/  ULDC UR5, c[0x0][0x150] ;  /* 0x0000540000057ab9 */ /* 0x000fe20000000800 */
[----:B------:R-:W-:Y:S01]  /*0ac0*/  IADD3 R7, P0, RZ, -UR14, RZ ;  /* 0x8000000eff077c10 */ /* 0x000fe2000ff1e0ff */
[----:B------:R-:W-:Y:S02]  /*0ad0*/  IMAD.MOV.U32 R5, RZ, RZ, R15 ;  /* 0x000000ffff057224 */ /* 0x000fe400078e000f */
[----:B------:R-:W-:Y:S01]  /*0ae0*/  FMUL R0, R0, UR5 ;  /* 0x0000000500007c20 */ /* 0x000fe20008400000 */
[----:B------:R-:W2:Y:S01]  /*0af0*/  LDC.64 R20, c[0x0][0x640] ;  /* 0x00019000ff147b82 */ /* 0x000ea20000000a00 */
[----:B------:R-:W-:Y:S01]  /*0b00*/  IMAD.X R9, RZ, RZ, ~UR4, P0 ;  /* 0x80000004ff097e24 */ /* 0x000fe200080e06ff */
[----:B------:R-:W-:Y:S01]  /*0b10*/  ULDC UR4, c[0x0][0x154] ;  /* 0x0000550000047ab9 */ /* 0x000fe20000000800 */
[----:B0-----:R-:W-:-:S02]  /*0b20*/  IMAD.WIDE.U32 R4, R7, R12, R4 ;  /* 0x0000000c07047225 */ /* 0x001fc400078e0004 */
[----:B------:R-:W0:Y:S02]  /*0b30*/  F2I.U32.TRUNC.NTZ R0, R0 ;  /* 0x0000000000007305 */ /* 0x000e24000020f000 */
[----:B------:R-:W-:Y:S01]  /*0b40*/  IMAD R6, R9, R12, RZ ;  /* 0x0000000c09067224 */ /* 0x000fe200078e02ff */
[----:B------:R-:W3:Y:S03]  /*0b50*/  LDC R3, c[0x0][0x144] ;  /* 0x00005100ff037b82 */ /* 0x000ee60000000800 */
[----:B------:R-:W-:-:S04]  /*0b60*/  IMAD R7, R7, R13, R6 ;  /* 0x0000000d07077224 */ /* 0x000fc800078e0206 */
[----:B------:R-:W-:Y:S01]  /*0b70*/  IMAD.IADD R5, R5, 0x1, R7 ;  /* 0x0000000105057824 */ /* 0x000fe200078e0207 */
[----:B------:R-:W4:Y:S01]  /*0b80*/  LDC R14, c[0x0][0x608] ;  /* 0x00018200ff0e7b82 */ /* 0x000f220000000800 */
[----:B------:R-:W-:Y:S02]  /*0b90*/  IMAD.MOV.U32 R7, RZ, RZ, -0x1 ;  /* 0xffffffffff077424 */ /* 0x000fe400078e00ff */
[----:B0-----:R-:W-:Y:S01]  /*0ba0*/  IMAD.MOV R6, RZ, RZ, -R0 ;  /* 0x000000ffff067224 */ /* 0x001fe200078e0a00 */
[----:B-1----:R-:W-:Y:S02]  /*0bb0*/  SHF.R.U64 R12, R4, R8, R5 ;  /* 0x00000008040c7219 */ /* 0x002fe40000001205 */
[----:B------:R-:W-:Y:S02]  /*0bc0*/  I2FP.F32.U32 R4, R10 ;  /* 0x0000000a00047245 */ /* 0x000fe40000201000 */
[----:B------:R-:W0:Y:S01]  /*0bd0*/  LDC R18, c[0x0][0x658] ;  /* 0x00019600ff127b82 */ /* 0x000e220000000800 */
[----:B--2---:R-:W-:-:S02]  /*0be0*/  ISETP.NE.U32.AND P0, PT, R20, RZ, PT ;  /* 0x000000ff1400720c */ /* 0x004fc40003f05070 */
[----:B------:R-:W-:Y:S01]  /*0bf0*/  FMUL R4, R4, UR4 ;  /* 0x0000000404047c20 */ /* 0x000fe20008400000 */
[----:B------:R-:W-:Y:S02]  /*0c00*/  SHF.R.U32.HI R5, RZ, R8, R5 ;  /* 0x00000008ff057219 */ /* 0x000fe40000011605 */
[----:B------:R-:W-:Y:S01]  /*0c10*/  ISETP.NE.AND.EX P0, PT, R21, RZ, PT, P0 ;  /* 0x000000ff1500720c */ /* 0x000fe20003f05300 */
[----:B------:R1:W2:Y:S01]  /*0c20*/  F2I.U32.TRUNC.NTZ R11, R4 ;  /* 0x00000004000b7305 */ /* 0x0002a2000020f000 */
[----:B------:R-:W1:Y:S01]  /*0c30*/  LDC R13, c[0x0][0x148] ;  /* 0x00005200ff0d7b82 */ /* 0x000e620000000800 */
[----:B---3--:R-:W-:-:S07]  /*0c40*/  IMAD R0, R3, R6, R2 ;  /* 0x0000000603007224 */ /* 0x008fce00078e0202 */
[----:B------:R-:W3:Y:S01]  /*0c50*/  LDC R16, c[0x0][0x600] ;  /* 0x00018000ff107b82 */ /* 0x000ee20000000800 */
[-CC-:B----4-:R-:W-:Y:S02]  /*0c60*/  SHF.R.U64 R24, R12, R14.reuse, R5.reuse ;  /* 0x0000000e0c187219 */ /* 0x190fe40000001205 */
[----:B------:R-:W-:Y:S01]  /*0c70*/  SHF.R.U32.HI R3, RZ, R14, R5 ;  /* 0x0000000eff037219 */ /* 0x000fe20000011605 */
[----:B------:R-:W-:-:S04]  /*0c80*/  IMAD.MOV.U32 R5, RZ, RZ, 0x1 ;  /* 0x00000001ff057424 */ /* 0x000fc800078e00ff */
[----:B------:R-:W4:Y:S01]  /*0c90*/  LDC R17, c[0x0][0x648] ;  /* 0x00019200ff117b82 */ /* 0x000f220000000800 */
[-C--:B0-----:R-:W-:Y:S02]  /*0ca0*/  SHF.L.U32 R2, R7, R18.reuse, RZ ;  /* 0x0000001207027219 */ /* 0x081fe400000006ff */
[--C-:B------:R-:W-:Y:S02]  /*0cb0*/  SHF.R.U64 R14, R24, R18, R3.reuse ;  /* 0x00000012180e7219 */ /* 0x100fe40000001203 */
[----:B------:R-:W-:Y:S02]  /*0cc0*/  LOP3.LUT R9, RZ, R2, RZ, 0x33, !PT ;  /* 0x00000002ff097212 */ /* 0x000fe400078e33ff */
[-C--:B------:R-:W-:Y:S01]  /*0cd0*/  SHF.R.U32.HI R3, RZ, R18.reuse, R3 ;  /* 0x00000012ff037219 */ /* 0x080fe20000011603 */
[----:B------:R-:W0:Y:S01]  /*0ce0*/  LDC R19, c[0x0][0x638] ;  /* 0x00018e00ff137b82 */ /* 0x000e220000000800 */
[----:B------:R-:W-:Y:S01]  /*0cf0*/  SHF.L.U32 R8, R5, R18, RZ ;  /* 0x0000001205087219 */ /* 0x000fe200000006ff */
[----:B------:R-:W-:-:S06]  /*0d00*/  IMAD.MOV.U32 R2, RZ, RZ, R14 ;  /* 0x000000ffff027224 */ /* 0x000fcc00078e000e */
[----:B------:R-:W0:Y:S01]  /*0d10*/  LDC R22, c[0x0][0x610] ;  /* 0x00018400ff167b82 */ /* 0x000e220000000800 */
[----:B-12---:R-:W-:Y:S05]  /*0d20*/  @!P0 BRA `(.L_x_7) ;  /* 0x0000000000288947 */ /* 0x006fea0003800000 */
[----:B------:R-:W1:Y:S02]  /*0d30*/  LDC R7, c[0x0][0x64c] ;  /* 0x00019300ff077b82 */ /* 0x000e640000000800 */
[----:B-1----:R-:W-:-:S05]  /*0d40*/  IADD3 R7, P0, R14, R7, RZ ;  /* 0x000000070e077210 */ /* 0x002fca0007f1e0ff */
[----:B------:R-:W-:-:S04]  /*0d50*/  IMAD.X R15, RZ, RZ, R3, P0 ;  /* 0x000000ffff0f7224 */ /* 0x000fc800000e0603 */
[----:B------:R-:W-:-:S04]  /*0d60*/  IMAD.WIDE.U32 R2, R15, R20, RZ ;  /* 0x000000140f027225 */ /* 0x000fc800078e00ff */
[----:B------:R-:W-:-:S04]  /*0d70*/  IMAD.WIDE.U32 R4, P0, R7, R21, R2 ;  /* 0x0000001507047225 */ /* 0x000fc80007800002 */
[----:B------:R-:W-:-:S04]  /*0d80*/  IMAD.WIDE.U32 R2, R7, R20, RZ ;  /* 0x0000001407027225 */ /* 0x000fc800078e00ff */
[----:B------:R-:W-:Y:S01]  /*0d90*/  IMAD.X R7, RZ, RZ, RZ, P0 ;  /* 0x000000ffff077224 */ /* 0x000fe200000e06ff */
[----:B------:R-:W-:Y:S01]  /*0da0*/  IADD3 RZ, P0, R3, R4, RZ ;  /* 0x0000000403ff7210 */ /* 0x000fe20007f1e0ff */
[----:B------:R-:W-:-:S04]  /*0db0*/  IMAD.MOV.U32 R6, RZ, RZ, R5 ;  /* 0x000000ffff067224 */ /* 0x000fc800078e0005 */
[----:B------:R-:W-:-:S08]  /*0dc0*/  IMAD.WIDE.U32.X R2, R15, R21, R6, P0 ;  /* 0x000000150f027225 */ /* 0x000fd000000e0406 */
.L_x_7:
[----:B----4-:R-:W-:Y:S01]  /*0dd0*/  SHF.R.U64 R2, R2, R17, R3 ;  /* 0x0000001102027219 */ /* 0x010fe20000001203 */
[----:B---3--:R-:W-:Y:S01]  /*0de0*/  VIADD R3, R16, 0xffffffff ;  /* 0xffffffff10037836 */ /* 0x008fe20000000000 */
[----:B------:R-:W-:Y:S01]  /*0df0*/  LOP3.LUT R9, R24, R9, RZ, 0xc0, !PT ;  /* 0x0000000918097212 */ /* 0x000fe200078ec0ff */
[----:B------:R-:W-:Y:S02]  /*0e00*/  IMAD.MOV R11, RZ, RZ, -R11 ;  /* 0x000000ffff0b7224 */ /* 0x000fe400078e0a0b */
[----:B------:R-:W-:Y:S01]  /*0e10*/  IMAD.MOV R4, RZ, RZ, -R2 ;  /* 0x000000ffff047224 */ /* 0x000fe200078e0a02 */
[----:B------:R-:W-:Y:S01]  /*0e20*/  LOP3.LUT R12, R12, R3, RZ, 0xc0, !PT ;  /* 0x000000030c0c7212 */ /* 0x000fe200078ec0ff */
[----:B------:R-:W-:Y:S02]  /*0e30*/  @P4 IMAD R0, R13, R11, R10 ;  /* 0x0000000b0d004224 */ /* 0x000fe400078e020a */
[----:B------:R-:W-:Y:S02]  /*0e40*/  IMAD R9, R8, R2, R9 ;  /* 0x0000000208097224 */ /* 0x000fe400078e0209 */
[----:B0-----:R-:W-:-:S02]  /*0e50*/  IMAD R3, R4, R19, R14 ;  /* 0x0000001304037224 */ /* 0x001fc400078e020e */
[----:B------:R-:W-:Y:S02]  /*0e60*/  IMAD R2, R9, R22, R0 ;  /* 0x0000001609027224 */ /* 0x000fe400078e0200 */
[----:B------:R-:W-:Y:S02]  /*0e70*/  IMAD R3, R3, R16, R12 ;  /* 0x0000001003037224 */ /* 0x000fe400078e020c */
[----:B------:R-:W-:-:S03]  /*0e80*/  IMAD.MOV.U32 R0, RZ, RZ, 0x1 ;  /* 0x00000001ff007424 */ /* 0x000fc600078e00ff */
[----:B------:R-:W-:Y:S02]  /*0e90*/  SEL R4, R3, R2, !P4 ;  /* 0x0000000203047207 */ /* 0x000fe40006000000 */
[----:B------:R-:W-:-:S03]  /*0ea0*/  SEL R2, R2, R3, !P4 ;  /* 0x0000000302027207 */ /* 0x000fc60006000000 */
[----:B------:R0:W-:Y:S04]  /*0eb0*/  STL [R1+0x184], R4 ;  /* 0x0001840401007387 */ /* 0x0001e80000100800 */
[----:B------:R0:W-:Y:S02]  /*0ec0*/  STL [R1+0x180], R2 ;  /* 0x0001800201007387 */ /* 0x0001e40000100800 */
.L_x_5:
[----:B------:R-:W-:-:S08]  /*0ed0*/  NOP ;  /* 0x0000000000007918 */ /* 0x000fd00000000000 */
[----:B------:R-:W1:Y:S02]  /*0ee0*/  USETMAXREG.TRY_ALLOC.CTAPOOL UP0, 0xe8 ;  /* 0x000000e8000079c8 */ /* 0x000e640008000600 */
[----:B-1----:R-:W-:-:S13]  /*0ef0*/  PLOP3.LUT P0, PT, PT, PT, UP0, 0x80, 0x0 ;  /* 0x000000000000781c */ /* 0x002fda0003f0f008 */
[----:B------:R-:W-:Y:S05]  /*0f00*/  @!P0 BRA `(.L_x_5) ;  /* 0xfffffffc00f08947 */ /* 0x000fea000383ffff */
[----:B------:R-:W-:Y:S01]  /*0f10*/  ULDC.64 UR4, c[0x0][0x598] ;  /* 0x0001660000047ab9 */ /* 0x000fe20000000a00 */
[----:B------:R-:W-:Y:S01]  /*0f20*/  ULDC.64 UR36, c[0x0][0x208] ;  /* 0x0000820000247ab9 */ /* 0x000fe20000000a00 */
[----:B------:R-:W-:-:S04]  /*0f30*/  ISETP.NE.U32.AND P0, PT, RZ, UR4, PT ;  /* 0x00000004ff007c0c */ /* 0x000fc8000bf05070 */
[----:B------:R-:W-:-:S13]  /*0f40*/  ISETP.NE.AND.EX P0, PT, RZ, UR5, PT, P0 ;  /* 0x00000005ff007c0c */ /* 0x000fda000bf05300 */
[----:B------:R-:W-:Y:S05]  /*0f50*/  @!P0 BRA `(.L_x_8) ;  /* 0x0000000000208947 */ /* 0x000fea0003800000 */
[----:B0-----:R-:W0:Y:S02]  /*0f60*/  LDC.64 R2, c[0x0][0x598] ;  /* 0x00016600ff027b82 */ /* 0x001e240000000a00 */
[----:B0-----:R-:W2:Y:S02]  /*0f70*/  LDG.E.64 R2, desc[UR36][R2.64] ;  /* 0x0000002402027981 */ /* 0x001ea4000c1e1b00 */
[----:B--2---:R-:W-:-:S04]  /*0f80*/  ISETP.NE.U32.AND P0, PT, R2, RZ, PT ;  /* 0x000000ff0200720c */ /* 0x004fc80003f05070 */
[----:B------:R-:W-:-:S13]  /*0f90*/  ISETP.NE.AND.EX P0, PT, R3, RZ, PT, P0 ;  /* 0x000000ff0300720c */ /* 0x000fda0003f05300 */
[----:B------:R-:W-:Y:S05]  /*0fa0*/  @!P0 BRA `(.L_x_8) ;  /* 0x00000000000c8947 */ /* 0x000fea0003800000 */
[----:B------:R-:W2:Y:S02]  /*0fb0*/  LD.E R2, desc[UR36][R2.64] ;  /* 0x0000002402027980 */ /* 0x000ea4000c101900 */
[----:B--2---:R-:W-:Y:S01]  /*0fc0*/  R2UR UR8, R2 ;  /* 0x00000000020872ca */ /* 0x004fe200000e0000 */
[----:B------:R-:W-:-:S14]  /*0fd0*/  BRA `(.L_x_9) ;  /* 0x0000000000247947 */ /* 0x000fdc0003800000 */
.L_x_8:
[----:B------:R-:W-:Y:S02]  /*0fe0*/  ULDC.64 UR4, c[0x0][0x588] ;  /* 0x0001620000047ab9 */ /* 0x000fe40000000a00 */
[----:B------:R-:W-:-:S04]  /*0ff0*/  ISETP.NE.U32.AND P0, PT, RZ, UR4, PT ;  /* 0x00000004ff007c0c */ /* 0x000fc8000bf05070 */
[----:B------:R-:W-:-:S13]  /*1000*/  ISETP.NE.AND.EX P0, PT, RZ, UR5, PT, P0 ;  /* 0x00000005ff007c0c */ /* 0x000fda000bf05300 */
[----:B------:R-:W-:Y:S05]  /*1010*/  @!P0 BRA `(.L_x_10) ;  /* 0x0000000000108947 */ /* 0x000fea0003800000 */
[----:B0-----:R-:W0:Y:S02]  /*1020*/  LDC.64 R2, c[0x0][0x588] ;  /* 0x00016200ff027b82 */ /* 0x001e240000000a00 */
[----:B0-----:R-:W2:Y:S02]  /*1030*/  LDG.E R2, desc[UR36][R2.64] ;  /* 0x0000002402027981 */ /* 0x001ea4000c1e1900 */
[----:B--2---:R-:W-:Y:S01]  /*1040*/  R2UR UR8, R2 ;  /* 0x00000000020872ca */ /* 0x004fe200000e0000 */
[----:B------:R-:W-:-:S14]  /*1050*/  BRA `(.L_x_9) ;  /* 0x0000000000047947 */ /* 0x000fdc0003800000 */
.L_x_10:
[----:B------:R-:W-:-:S05]  /*1060*/  ULDC UR8, c[0x0][0x580] ;  /* 0x0001600000087ab9 */ /* 0x000fca0000000800 */
.L_x_9:
[----:B------:R-:W-:Y:S02]  /*1070*/  ULDC.64 UR4, c[0x0][0x5a0] ;  /* 0x0001680000047ab9 */ /* 0x000fe40000000a00 */
        /* <DEDUP_REMOVED lines=11> */
.L_x_11:
        /* <DEDUP_REMOVED lines=8> */
.L_x_13:
[----:B------:R-:W-:-:S05]  /*11b0*/  ULDC UR9, c[0x0][0x584] ;  /* 0x0001610000097ab9 */ /* 0x000fca0000000800 */
.L_x_12:
[----:B------:R-:W-:-:S13]  /*11c0*/  LOP3.LUT P0, RZ, R0, 0xff, RZ, 0xc0, !PT ;  /* 0x000000ff00ff7812 */ /* 0x000fda000780c0ff */
[----:B------:R-:W-:Y:S05]  /*11d0*/  @!P0 EXIT ;  /* 0x000000000000894d */ /* 0x000fea0003800000 */
[----:B------:R-:W-:Y:S01]  /*11e0*/  ULDC UR4, c[0x0][0x28c] ;  /* 0x0000a30000047ab9 */ /* 0x000fe20000000800 */
[----:B------:R-:W-:Y:S02]  /*11f0*/  ULOP3.LUT UR10, UR7, 0x1, URZ, 0xfc, !UPT ;  /* 0x00000001070a7892 */ /* 0x000fe4000f8efc3f */
[----:B------:R-:W-:-:S04]  /*1200*/  UIADD3 UR4, UR4, 0x1f, URZ ;  /* 0x0000001f04047890 */ /* 0x000fc8000fffe03f */
[----:B------:R-:W-:-:S04]  /*1210*/  USHF.R.S32.HI UR5, URZ, 0x1f, UR4 ;  /* 0x0000001f3f057899 */ /* 0x000fc80008011404 */
[----:B------:R-:W-:-:S03]  /*1220*/  ULEA.HI UR5, UR5, UR4, URZ, 0x5 ;  /* 0x0000000405057291 */ /* 0x000fc6000f8f283f */
[----:B------:R-:W-:Y:S01]  /*1230*/  UMOV UR4, URZ ;  /* 0x0000003f00047c82 */ /* 0x000fe20008000000 */
[----:B------:R-:W-:-:S03]  /*1240*/  USHF.R.S32.HI UR11, URZ, 0x5, UR5 ;  /* 0x000000053f0b7899 */ /* 0x000fc60008011405 */
[----:B------:R-:W-:-:S09]  /*1250*/  UMOV UR5, URZ ;  /* 0x0000003f00057c82 */ /* 0x000fd20008000000 */
.L_x_358:
[----:B------:R-:W-:Y:S01]  /*1260*/  STL [R1+0x174], RZ ;  /* 0x000174ff01007387 */ /* 0x000fe20000100800 */
[----:B-1----:R-:W1:Y:S01]  /*1270*/  S2UR UR19, SR_CgaCtaId ;  /* 0x00000000001379c3 */ /* 0x002e620000008800 */
[----:B------:R-:W-:Y:S01]  /*1280*/  UMOV UR18, 0x400 ;  /* 0x0000040000127882 */ /* 0x000fe20000000000 */
[----:B------:R-:W-:Y:S01]  /*1290*/  UMOV UR6, URZ ;  /* 0x0000003f00067c82 */ /* 0x000fe20008000000 */
[----:B------:R-:W-:Y:S01]  /*12a0*/  STL [R1+0x170], RZ ;  /* 0x000170ff01007387 */ /* 0x000fe20000100800 */
[----:B------:R-:W-:Y:S01]  /*12b0*/  UMOV UR15, URZ ;  /* 0x0000003f000f7c82 */ /* 0x000fe20008000000 */
[----:B------:R-:W-:Y:S01]  /*12c0*/  UMOV UR16, URZ ;  /* 0x0000003f00107c82 */ /* 0x000fe20008000000 */
[----:B------:R-:W-:Y:S01]  /*12d0*/  UMOV UR38, UR5 ;  /* 0x0000000500267c82 */ /* 0x000fe20008000000 */
[----:B------:R-:W-:Y:S01]  /*12e0*/  STL [R1+0x16c], RZ ;  /* 0x00016cff01007387 */ /* 0x000fe20000100800 */
[----:B0-2---:R-:W0:Y:S01]  /*12f0*/  LDC R2, c[0x0][0x28c] ;  /* 0x0000a300ff027b82 */ /* 0x005e220000000800 */
[----:B------:R-:W-:-:S02]  /*1300*/  CS2R R4, SRZ ;  /* 0x0000000000047805 */ /* 0x000fc4000001ff00 */
[----:B------:R-:W-:Y:S01]  /*1310*/  CS2R R6, SRZ ;  /* 0x0000000000067805 */ /* 0x000fe2000001ff00 */
[----:B------:R-:W-:Y:S01]  /*1320*/  STL [R1+0x168], RZ ;  /* 0x000168ff01007387 */ /* 0x000fe20000100800 */
[----:B------:R-:W-:Y:S02]  /*1330*/  CS2R R8, SRZ ;  /* 0x0000000000087805 */ /* 0x000fe4000001ff00 */
[----:B------:R-:W-:Y:S02]  /*1340*/  CS2R R10, SRZ ;  /* 0x00000000000a7805 */ /* 0x000fe4000001ff00 */
[----:B------:R-:W-:Y:S01]  /*1350*/  CS2R R12, SRZ ;  /* 0x00000000000c7805 */ /* 0x000fe2000001ff00 */
[----:B------:R-:W-:Y:S01]  /*1360*/  STL [R1+0x164], RZ ;  /* 0x000164ff01007387 */ /* 0x000fe20000100800 */
[----:B------:R-:W-:Y:S02]  /*1370*/  CS2R R14, SRZ ;  /* 0x00000000000e7805 */ /* 0x000fe4000001ff00 */
        /* <DEDUP_REMOVED lines=10> */
[----:B------:R-:W2:Y:S01]  /*1420*/  S2R R0, SR_TID.X ;  /* 0x0000000000007919 */ /* 0x000ea20000002100 */
[----:B------:R-:W-:Y:S02]  /*1430*/  CS2R R192, SRZ ;  /* 0x0000000000c07805 */ /* 0x000fe4000001ff00 */
[----:B------:R-:W-:Y:S02]  /*1440*/  CS2R R194, SRZ ;  /* 0x0000000000c27805 */ /* 0x000fe4000001ff00 */
[----:B------:R-:W-:Y:S01]  /*1450*/  CS2R R196, SRZ ;  /* 0x0000000000c47805 */ /* 0x000fe2000001ff00 */
[----:B------:R-:W-:Y:S01]  /*1460*/  STL [R1+0x158], RZ ;  /* 0x000158ff01007387 */ /* 0x000fe20000100800 */
[----:B0-----:R-:W-:Y:S02]  /*1470*/  ISETP.GE.AND P0, PT, R2, 0x1, PT ;  /* 0x000000010200780c */ /* 0x001fe40003f06270 */
        /* <DEDUP_REMOVED lines=19> */
[----:B------:R-:W-:Y:S01]  /*15b0*/  CS2R R224, SRZ ;  /* 0x0000000000e07805 */ /* 0x000fe2000001ff00 */
[----:B------:R-:W-:Y:S01]  /*15c0*/  IMAD.MOV.U32 R226, RZ, RZ, RZ ;  /* 0x000000ffffe27224 */ /* 0x000fe200078e00ff */
[----:B------:R-:W-:Y:S01]  /*15d0*/  CS2R R168, SRZ ;  /* 0x0000000000a87805 */ /* 0x000fe2000001ff00 */
[----:B------:R-:W-:Y:S01]  /*15e0*/  STL [R1+0x140], RZ ;  /* 0x000140ff01007387 */ /* 0x000fe20000100800 */
[----:B------:R-:W-:Y:S01]  /*15f0*/  IMAD.U32 R227, RZ, RZ, UR4 ;  /* 0x00000004ffe37e24 */ /* 0x000fe2000f8e00ff */
[----:B------:R-:W-:Y:S02]  /*1600*/  CS2R R170, SRZ ;  /* 0x0000000000aa7805 */ /* 0x000fe4000001ff00 */
[----:B------:R-:W-:Y:S01]  /*1610*/  CS2R R172, SRZ ;  /* 0x0000000000ac7805 */ /* 0x000fe2000001ff00 */
[----:B------:R-:W-:Y:S01]  /*1620*/  STL [R1+0x13c], RZ ;  /* 0x00013cff01007387 */ /* 0x000fe20000100800 */
[----:B--2---:R-:W-:-:S02]  /*1630*/  LOP3.LUT R0, R0, 0x80, RZ, 0xc0, !PT ;  /* 0x0000008000007812 */ /* 0x004fc400078ec0ff */
[----:B------:R-:W-:Y:S02]  /*1640*/  CS2R R174, SRZ ;  /* 0x0000000000ae7805 */ /* 0x000fe4000001ff00 */
[----:B------:R-:W-:Y:S01]  /*1650*/  CS2R R176, SRZ ;  /* 0x0000000000b07805 */ /* 0x000fe2000001ff00 */
[----:B------:R-:W-:Y:S01]  /*1660*/  STL [R1+0x138], RZ ;  /* 0x000138ff01007387 */ /* 0x000fe20000100800 */
[----:B------:R-:W-:Y:S02]  /*1670*/  SHF.R.U32.HI R0, RZ, 0x7, R0 ;  /* 0x00000007ff007819 */ /* 0x000fe40000011600 */
[----:B------:R-:W-:Y:S02]  /*1680*/  CS2R R178, SRZ ;  /* 0x0000000000b27805 */ /* 0x000fe4000001ff00 */
[----:B------:R-:W-:Y:S01]  /*1690*/  CS2R R180, SRZ ;  /* 0x0000000000b47805 */ /* 0x000fe2000001ff00 */
[----:B------:R-:W-:Y:S01]  /*16a0*/  STL [R1+0x134], RZ ;  /* 0x000134ff01007387 */ /* 0x000fe20000100800 */
[----:B------:R-:W-:-:S02]  /*16b0*/  CS2R R182, SRZ ;  /* 0x0000000000b67805 */ /* 0x000fc4000001ff00 */
[----:B------:R-:W-:Y:S02]  /*16c0*/  CS2R R152, SRZ ;  /* 0x0000000000987805 */ /* 0x000fe4000001ff00 */
[----:B------:R-:W-:Y:S01]  /*16d0*/  CS2R R154, SRZ ;  /* 0x00000000009a7805 */ /* 0x000fe2000001ff00 */
[----:B------:R-:W-:Y:S01]  /*16e0*/  STL [R1+0x130], RZ ;  /* 0x000130ff01007387 */ /* 0x000fe20000100800 */
[----:B------:R-:W-:Y:S02]  /*16f0*/  CS2R R156, SRZ ;  /* 0x00000000009c7805 */ /* 0x000fe4000001ff00 */
        /* <DEDUP_REMOVED lines=91> */
[----:B---3--:R-:W-:-:S03]  /*1cb0*/  CS2R R38, SRZ ;  /* 0x0000000000267805 */ /* 0x008fc6000001ff00 */
[----:B------:R-:W-:Y:S04]  /*1cc0*/  STL [R1+0xd0], RZ ;  /* 0x0000d0ff01007387 */ /* 0x000fe80000100800 */
[----:B------:R-:W-:Y:S04]  /*1cd0*/  STL [R1+0xcc], RZ ;  /* 0x0000ccff01007387 */ /* 0x000fe80000100800 */
[----:B------:R-:W-:Y:S04]  /*1ce0*/  STL [R1+0xc8], RZ ;  /* 0x0000c8ff01007387 */ /* 0x000fe80000100800 */
[----:B------:R-:W-:Y:S04]  /*1cf0*/  STL [R1+0xc4], RZ ;  /* 0x0000c4ff01007387 */ /* 0x000fe80000100800 */
[----:B------:R-:W-:Y:S04]  /*1d00*/  STL [R1+0xc0], RZ ;  /* 0x0000c0ff01007387 */ /* 0x000fe80000100800 */
[----:B------:R-:W-:Y:S04]  /*1d10*/  STL [R1+0xbc], RZ ;  /* 0x0000bcff01007387 */ /* 0x000fe80000100800 */
[----:B------:R-:W-:Y:S04]  /*1d20*/  STL [R1+0xb8], RZ ;  /* 0x0000b8ff01007387 */ /* 0x000fe80000100800 */
[----:B------:R-:W-:Y:S04]  /*1d30*/  STL [R1+0xb4], RZ ;  /* 0x0000b4ff01007387 */ /* 0x000fe80000100800 */
[----:B------:R-:W0:Y:S04]  /*1d40*/  SHFL.IDX PT, R0, R0, RZ, 0x1f ;  /* 0x00001fff00007589 */ /* 0x000e2800000e0000 */
[----:B------:R2:W-:Y:S04]  /*1d50*/  STL [R1+0xb0], RZ ;  /* 0x0000b0ff01007387 */ /* 0x0005e80000100800 */
[----:B------:R2:W-:Y:S04]  /*1d60*/  STL [R1+0xac], RZ ;  /* 0x0000acff01007387 */ /* 0x0005e80000100800 */
[----:B------:R2:W-:Y:S04]  /*1d70*/  STL [R1+0xa8], RZ ;  /* 0x0000a8ff01007387 */ /* 0x0005e80000100800 */
[----:B------:R2:W-:Y:S04]  /*1d80*/  STL [R1+0xa4], RZ ;  /* 0x0000a4ff01007387 */ /* 0x0005e80000100800 */
[----:B------:R2:W-:Y:S04]  /*1d90*/  STL [R1+0xa0], RZ ;  /* 0x0000a0ff01007387 */ /* 0x0005e80000100800 */
[----:B------:R2:W-:Y:S01]  /*1da0*/  STL [R1+0x9c], RZ ;  /* 0x00009cff01007387 */ /* 0x0005e20000100800 */
[----:B0-----:R-:W-:Y:S01]  /*1db0*/  R2UR UR13, R0 ;  /* 0x00000000000d72ca */ /* 0x001fe200000e0000 */
[----:B------:R-:W-:-:S02]  /*1dc0*/  IMAD.MOV.U32 R0, RZ, RZ, RZ ;  /* 0x000000ffff007224 */ /* 0x000fc400078e00ff */
[----:B------:R2:W-:Y:S04]  /*1dd0*/  STL [R1+0x98], RZ ;  /* 0x000098ff01007387 */ /* 0x0005e80000100800 */
[----:B------:R2:W-:Y:S04]  /*1de0*/  STL [R1+0x94], RZ ;  /* 0x000094ff01007387 */ /* 0x0005e80000100800 */
[----:B------:R2:W-:Y:S02]  /*1df0*/  STL [R1+0x90], RZ ;  /* 0x000090ff01007387 */ /* 0x0005e40000100800 */
[----:B------:R-:W-:-:S02]  /*1e00*/  ULEA.HI UR12, UR13, UR13, URZ, 0x1 ;  /* 0x0000000d0d0c7291 */ /* 0x000fc4000f8f083f */
[----:B------:R2:W-:Y:S02]  /*1e10*/  STL [R1+0x8c], RZ ;  /* 0x00008cff01007387 */ /* 0x0005e40000100800 */
[----:B------:R-:W-:Y:S02]  /*1e20*/  ULOP3.LUT UR17, UR12, 0x1ffffe, URZ, 0xc0, !UPT ;  /* 0x001ffffe0c117892 */ /* 0x000fe4000f8ec03f */
[----:B------:R2:W-:Y:S01]  /*1e30*/  STL [R1+0x88], RZ ;  /* 0x000088ff01007387 */ /* 0x0005e20000100800 */
[----:B-1----:R-:W-:Y:S02]  /*1e40*/  ULEA UR12, UR19, UR18, 0x18 ;  /* 0x00000012130c7291 */ /* 0x002fe4000f8ec03f */
[----:B------:R-:W-:Y:S01]  /*1e50*/  UIADD3 UR17, UR13, -UR17, URZ ;  /* 0x800000110d117290 */ /* 0x000fe2000fffe03f */
[----:B------:R2:W-:Y:S03]  /*1e60*/  STL [R1+0x84], RZ ;  /* 0x000084ff01007387 */ /* 0x0005e60000100800 */
[----:B------:R-:W-:Y:S01]  /*1e70*/  ULEA UR17, UR17, UR12, 0xb ;  /* 0x0000000c11117291 */ /* 0x000fe2000f8e583f */
[----:B------:R2:W-:Y:S03]  /*1e80*/  STL [R1+0x80], RZ ;  /* 0x000080ff01007387 */ /* 0x0005e60000100800 */
[----:B------:R-:W-:Y:S01]  /*1e90*/  UIADD3 UR17, UR17, 0x200, URZ ;  /* 0x0000020011117890 */ /* 0x000fe2000fffe03f */
[----:B------:R2:W-:Y:S03]  /*1ea0*/  STL [R1+0x7c], RZ ;  /* 0x00007cff01007387 */ /* 0x0005e60000100800 */
[----:B------:R-:W-:Y:S01]  /*1eb0*/  USHF.R.U32.HI UR13, URZ, 0x4, UR17 ;  /* 0x000000043f0d7899 */ /* 0x000fe20008011611 */
[----:B------:R2:W-:Y:S03]  /*1ec0*/  STL [R1+0x78], RZ ;  /* 0x000078ff01007387 */ /* 0x0005e60000100800 */
[----:B------:R-:W-:Y:S01]  /*1ed0*/  ULOP3.LUT UR13, UR13, 0x3fff, URZ, 0xc0, !UPT ;  /* 0x00003fff0d0d7892 */ /* 0x000fe2000f8ec03f */
[----:B------:R2:W-:Y:S04]  /*1ee0*/  STL [R1+0x74], RZ ;  /* 0x000074ff01007387 */ /* 0x0005e80000100800 */
        /* <DEDUP_REMOVED lines=28> */
[----:B------:R2:W-:Y:S01]  /*20b0*/  STL [R1], RZ ;  /* 0x000000ff01007387 */ /* 0x0005e20000100800 */
[----:B----4-:R-:W-:Y:S05]  /*20c0*/  @!P0 BRA `(.L_x_14) ;  /* 0x0000001c00248947 */ /* 0x010fea0003800000 */
[----:B------:R-:W-:-:S06]  /*20d0*/  UISETP.NE.AND UP0, UPT, UR10, 0x3, UPT ;  /* 0x000000030a00788c */ /* 0x000fcc000bf05270 */
[----:B------:R-:W-:-:S13]  /*20e0*/  PLOP3.LUT P1, PT, PT, PT, UP0, 0x80, 0x0 ;  /* 0x000000000000781c */ /* 0x000fda0003f2f008 */
[----:B------:R-:W-:Y:S05]  /*20f0*/  @!P1 BRA `(.L_x_15) ;  /* 0x0000000000049947 */ /* 0x000fea0003800000 */
[----:B------:R-:W-:Y:S01]  /*2100*/  BPT.TRAP 0x1 ;  /* 0x000000040000795c */ /* 0x000fe20000300000 */
.L_x_15:
[----:B------:R-:W-:Y:S01]  /*2110*/  ULEA UR15, UR5, UR12, 0x3 ;  /* 0x0000000c050f7291 */ /* 0x000fe2000f8e183f */
[----:B------:R-:W-:-:S05]  /*2120*/  IMAD.U32 R0, RZ, RZ, UR4 ;  /* 0x00000004ff007e24 */ /* 0x000fca000f8e00ff */
[----:B------:R-:W-:-:S04]  /*2130*/  SHF.L.U32 R0, R0, 0x1f, RZ ;  /* 0x0000001f00007819 */ /* 0x000fc800000006ff */
[----:B------:R0:W1:Y:S01]  /*2140*/  SYNCS.PHASECHK.TRANS64.TRYWAIT P0, [UR15], R0 ;  /* 0x00000000ff0075a7 */ /* 0x000062000800014f */
[----:B------:R-:W-:Y:S05]  /*2150*/  @!P1 BRA `(.L_x_16) ;  /* 0x0000000000049947 */ /* 0x000fea0003800000 */
[----:B------:R-:W-:Y:S01]  /*2160*/  BPT.TRAP 0x1 ;  /* 0x000000040000795c */ /* 0x000fe20000300000 */
.L_x_16:
[----:B------:R3:W-:Y:S01]  /*2170*/  STL [R1+0x174], RZ ;  /* 0x000174ff01007387 */ /* 0x0007e20000100800 */
[----:B------:R-:W-:Y:S01]  /*2180*/  UMOV UR6, 0x1 ;  /* 0x0000000100067882 */ /* 0x000fe20000000000 */
[----:B-1----:R-:W-:Y:S05]  /*2190*/  @P0 BRA `(.L_x_17) ;  /* 0x0000000000080947 */ /* 0x002fea0003800000 */
[----:B------:R-:W1:Y:S02]  /*21a0*/  SYNCS.PHASECHK.TRANS64.TRYWAIT P0, [UR15], R0 ;  /* 0x00000000ff0075a7 */ /* 0x000e64000800014f */
[----:B-1----:R-:W-:Y:S05]  /*21b0*/  @!P0 BRA `(.L_x_18) ;  /* 0x0000013800648947 */ /* 0x002fea0003800000 */
.L_x_17:
[----:B------:R4:W-:Y:S01]  /*21c0*/  STL [R1+0x170], RZ ;  /* 0x000170ff01007387 */ /* 0x0009e20000100800 */
[----:B------:R-:W-:Y:S01]  /*21d0*/  UIADD3 UR15, UR12, 0x1e200, URZ ;  /* 0x0001e2000c0f7890 */ /* 0x000fe2000fffe03f */
[----:B------:R-:W-:Y:S01]  /*21e0*/  WARPGROUP.ARRIVE ;  /* 0x00000000000079c5 */ /* 0x000fe20000000000 */
[----:B------:R-:W-:Y:S01]  /*21f0*/  ULOP3.LUT UR16, UR13, 0x10000, URZ, 0xfc, !UPT ;  /* 0x000100000d107892 */ /* 0x000fe2000f8efc3f */
[----:B------:R4:W-:Y:S01]  /*2200*/  STL [R1+0x16c], RZ ;  /* 0x00016cff01007387 */ /* 0x0009e20000100800 */
[----:B------:R-:W-:Y:S01]  /*2210*/  USHF.R.U32.HI UR15, URZ, 0x4, UR15 ;  /* 0x000000043f0f7899 */ /* 0x000fe2000801160f */
[----:B01----:R-:W-:Y:S01]  /*2220*/  IMAD.MOV.U32 R0, RZ, RZ, RZ ;  /* 0x000000ffff007224 */ /* 0x003fe200078e00ff */
[----:B------:R-:W-:Y:S01]  /*2230*/  UIMAD UR16, UR5, 0x180, UR16 ;  /* 0x00000180051078a4 */ /* 0x000fe2000f8e0210 */
[----:B------:R4:W-:Y:S01]  /*2240*/  STL [R1+0x168], RZ ;  /* 0x000168ff01007387 */ /* 0x0009e20000100800 */
[----:B------:R-:W-:Y:S01]  /*2250*/  ULOP3.LUT UR15, UR15, 0x3fff, URZ, 0xc0, !UPT ;  /* 0x00003fff0f0f7892 */ /* 0x000fe2000f8ec03f */
[----:B------:R-:W-:Y:S01]  /*2260*/  CS2R R2, SRZ ;  /* 0x0000000000027805 */ /* 0x000fe2000001ff00 */
[----:B------:R-:W-:Y:S01]  /*2270*/  UMOV UR17, 0xc0000010 ;  /* 0xc000001000117882 */ /* 0x000fe20000000000 */
[----:B------:R4:W-:Y:S01]  /*2280*/  STL [R1+0x164], RZ ;  /* 0x000164ff01007387 */ /* 0x0009e20000100800 */
[----:B------:R-:W-:Y:S01]  /*2290*/  ULOP3.LUT UR15, UR15, 0x10000, URZ, 0xfc, !UPT ;  /* 0x000100000f0f7892 */ /* 0x000fe2000f8efc3f */
[----:B------:R-:W-:Y:S01]  /*22a0*/  CS2R R4, SRZ ;  /* 0x0000000000047805 */ /* 0x000fe2000001ff00 */
[----:B------:R-:W-:Y:S01]  /*22b0*/  UMOV UR19, 0xc0000010 ;  /* 0xc000001000137882 */ /* 0x000fe20000000000 */
[----:B------:R4:W-:Y:S01]  /*22c0*/  STL [R1+0x160], RZ ;  /* 0x000160ff01007387 */ /* 0x0009e20000100800 */
[----:B------:R-:W-:Y:S01]  /*22d0*/  UIMAD UR18, UR5, 0x140, UR15 ;  /* 0x00000140051278a4 */ /* 0x000fe2000f8e020f */
[----:B------:R-:W-:Y:S01]  /*22e0*/  CS2R R6, SRZ ;  /* 0x0000000000067805 */ /* 0x000fe2000001ff00 */
[----:B------:R-:W-:Y:S01]  /*22f0*/  UIADD3 UR15, UR16, 0x100, URZ ;  /* 0x00000100100f7890 */ /* 0x000fe2000fffe03f */
[----:B------:R4:W-:Y:S01]  /*2300*/  STL [R1+0x15c], RZ ;  /* 0x00015cff01007387 */ /* 0x0009e20000100800 */
[----:B------:R-:W-:Y:S01]  /*2310*/  UIADD3 UR22, UR18, 0x40, URZ ;  /* 0x0000004012167890 */ /* 0x000fe2000fffe03f */
[----:B------:R-:W-:Y:S01]  /*2320*/  CS2R R8, SRZ ;  /* 0x0000000000087805 */ /* 0x000fe2000001ff00 */
[----:B------:R-:W-:Y:S01]  /*2330*/  UIADD3 UR30, UR18, 0x80, URZ ;  /* 0x00000080121e7890 */ /* 0x000fe2000fffe03f */
[----:B------:R4:W-:Y:S01]  /*2340*/  STL [R1+0x158], RZ ;  /* 0x000158ff01007387 */ /* 0x0009e20000100800 */
[----:B------:R-:W-:-:S02]  /*2350*/  UIADD3 UR26, UR18, 0xc0, URZ ;  /* 0x000000c0121a7890 */ /* 0x000fc4000fffe03f */
[----:B------:R-:W-:Y:S01]  /*2360*/  QGMMA.64x32x32.F32.E4M3.E4M3 R168, gdesc[UR16], RZ, !UPT ;  /* 0x0060000010a879f3 */ /* 0x000fe2000c7008ff */
[----:B------:R-:W-:Y:S01]  /*2370*/  UIADD3 UR34, UR18, 0x100, URZ ;  /* 0x0000010012227890 */ /* 0x000fe2000fffe03f */
[----:B------:R4:W-:Y:S01]  /*2380*/  STL [R1+0x154], RZ ;  /* 0x000154ff01007387 */ /* 0x0009e20000100800 */
[----:B------:R-:W-:Y:S01]  /*2390*/  UMOV UR20, UR16 ;  /* 0x0000001000147c82 */ /* 0x000fe20008000000 */
[----:B------:R-:W-:Y:S01]  /*23a0*/  UMOV UR21, UR17 ;  /* 0x0000001100157c82 */ /* 0x000fe20008000000 */
[----:B------:R-:W-:Y:S01]  /*23b0*/  UMOV UR23, 0xc0000010 ;  /* 0xc000001000177882 */ /* 0x000fe20000000000 */
[----:B------:R4:W-:Y:S01]  /*23c0*/  STL [R1+0x150], RZ ;  /* 0x000150ff01007387 */ /* 0x0009e20000100800 */
[----:B------:R-:W-:Y:S01]  /*23d0*/  UMOV UR28, UR16 ;  /* 0x00000010001c7c82 */ /* 0x000fe20008000000 */
[----:B------:R-:W-:Y:S01]  /*23e0*/  UMOV UR24, UR16 ;  /* 0x0000001000187c82 */ /* 0x000fe20008000000 */
[----:B------:R-:W-:Y:S01]  /*23f0*/  UMOV UR32, UR16 ;  /* 0x0000001000207c82 */ /* 0x000fe20008000000 */
[----:B------:R4:W-:Y:S01]  /*2400*/  STL [R1+0x14c], RZ ;  /* 0x00014cff01007387 */ /* 0x0009e20000100800 */
[----:B------:R-:W-:Y:S01]  /*2410*/  UMOV UR29, UR17 ;  /* 0x00000011001d7c82 */ /* 0x000fe20008000000 */
[----:B------:R-:W-:Y:S01]  /*2420*/  UMOV UR31, 0xc0000010 ;  /* 0xc0000010001f7882 */ /* 0x000fe20000000000 */
[----:B------:R-:W-:Y:S01]  /*2430*/  ULDC UR16, c[0x0][0x50c] ;  /* 0x0001430000107ab9 */ /* 0x000fe20000000800 */
[----:B------:R4:W-:Y:S01]  /*2440*/  STL [R1+0x148], RZ ;  /* 0x000148ff01007387 */ /* 0x0009e20000100800 */
[----:B------:R-:W-:Y:S01]  /*2450*/  QGMMA.64x32x32.F32.E4M3.E4M3 R136, gdesc[UR20], RZ, !UPT ;  /* 0x00600000148879f3 */ /* 0x000fe2000c7008ff */
[----:B------:R-:W-:Y:S01]  /*2460*/  UMOV UR25, UR17 ;  /* 0x0000001100197c82 */ /* 0x000fe20008000000 */
[----:B------:R-:W-:Y:S01]  /*2470*/  UMOV UR27, 0xc0000010 ;  /* 0xc0000010001b7882 */ /* 0x000fe20000000000 */
[----:B------:R4:W-:Y:S01]  /*2480*/  STL [R1+0x144], RZ ;  /* 0x000144ff01007387 */ /* 0x0009e20000100800 */
[----:B------:R-:W-:Y:S01]  /*2490*/  QGMMA.64x32x32.F32.E4M3.E4M3 R104, gdesc[UR28], RZ, !UPT ;  /* 0x006000001c6879f3 */ /* 0x000fe2000c7008ff */
[----:B------:R-:W-:Y:S01]  /*24a0*/  UMOV UR33, UR17 ;  /* 0x0000001100217c82 */ /* 0x000fe20008000000 */
[----:B------:R-:W-:Y:S01]  /*24b0*/  UMOV UR35, 0xc0000010 ;  /* 0xc000001000237882 */ /* 0x000fe20000000000 */
[----:B------:R4:W-:Y:S01]  /*24c0*/  STL [R1+0x140], RZ ;  /* 0x000140ff01007387 */ /* 0x0009e20000100800 */
[----:B------:R-:W-:Y:S01]  /*24d0*/  UISETP.NE.AND UP0, UPT, UR16, 0x1, UPT ;  /* 0x000000011000788c */ /* 0x000fe2000bf05270 */
[----:B------:R-:W-:Y:S01]  /*24e0*/  QGMMA.64x32x32.F32.E4M3.E4M3 R72, gdesc[UR24], RZ, !UPT ;  /* 0x00600000184879f3 */ /* 0x000fe2000c7008ff */
[----:B------:R-:W-:Y:S01]  /*24f0*/  CS2R R10, SRZ ;  /* 0x00000000000a7805 */ /* 0x000fe2000001ff00 */
[----:B------:R4:W-:Y:S01]  /*2500*/  STL [R1+0x13c], RZ ;  /* 0x00013cff01007387 */ /* 0x0009e20000100800 */
[----:B------:R-:W-:Y:S01]  /*2510*/  CS2R R12, SRZ ;  /* 0x00000000000c7805 */ /* 0x000fe2000001ff00 */
[----:B------:R-:W-:Y:S01]  /*2520*/  QGMMA.64x32x32.F32.E4M3.E4M3 R40, gdesc[UR32], RZ, !UPT ;  /* 0x00600000202879f3 */ /* 0x000fe2000c7008ff */
[----:B------:R-:W-:Y:S01]  /*2530*/  UMOV UR32, UR15 ;  /* 0x0000000f00207c82 */ /* 0x000fe20008000000 */
[----:B------:R4:W-:Y:S01]  /*2540*/  STL [R1+0x138], RZ ;  /* 0x000138ff01007387 */ /* 0x0009e20000100800 */
[----:B------:R-:W-:Y:S01]  /*2550*/  USEL UR15, URZ, 0x1, UP0 ;  /* 0x000000013f0f7887 */ /* 0x000fe20008000000 */
[----:B------:R-:W-:Y:S01]  /*2560*/  CS2R R14, SRZ ;  /* 0x00000000000e7805 */ /* 0x000fe2000001ff00 */
[----:B------:R-:W-:Y:S01]  /*2570*/  UMOV UR33, 0xc0000010 ;  /* 0xc000001000217882 */ /* 0x000fe20000000000 */
[----:B------:R4:W-:Y:S01]  /*2580*/  STL [R1+0x134], RZ ;  /* 0x000134ff01007387 */ /* 0x0009e20000100800 */
[----:B------:R-:W-:Y:S01]  /*2590*/  UMOV UR24, UR32 ;  /* 0x0000002000187c82 */ /* 0x000fe20008000000 */
[----:B------:R-:W-:Y:S01]  /*25a0*/  UMOV UR25, UR33 ;  /* 0x0000002100197c82 */ /* 0x000fe20008000000 */
[----:B------:R-:W-:Y:S01]  /*25b0*/  ISETP.NE.AND P0, PT, RZ, UR15, PT ;  /* 0x0000000fff007c0c */ /* 0x000fe2000bf05270 */
[----:B------:R4:W-:Y:S01]  /*25c0*/  STL [R1+0x130], RZ ;  /* 0x000130ff01007387 */ /* 0x0009e20000100800 */
[----:B------:R-:W-:Y:S01]  /*25d0*/  QGMMA.64x32x32.F32.E4M3.E4M3 R24, gdesc[UR32], RZ, !UPT ;  /* 0x00600000201879f3 */ /* 0x000fe2000c7008ff */
[----:B------:R-:W-:Y:S01]  /*25e0*/  UMOV UR28, UR32 ;  /* 0x00000020001c7c82 */ /* 0x000fe20008000000 */
[----:B------:R-:W-:Y:S01]  /*25f0*/  UMOV UR29, UR33 ;  /* 0x00000021001d7c82 */ /* 0x000fe20008000000 */
        /* <DEDUP_REMOVED lines=10> */
[----:B------:R-:W-:-:S02]  /*26a0*/  CS2R R16, SRZ ;  /* 0x0000000000107805 */ /* 0x000fc4000001ff00 */
[----:B------:R-:W-:Y:S01]  /*26b0*/  CS2R R18, SRZ ;  /* 0x0000000000127805 */ /* 0x000fe2000001ff00 */
[----:B------:R4:W-:Y:S01]  /*26c0*/  STL [R1+0x120], RZ ;  /* 0x000120ff01007387 */ /* 0x0009e20000100800 */
[----:B------:R-:W-:Y:S01]  /*26d0*/  QGMMA.64x32x32.F32.E4M3.E4M3 R152, gdesc[UR16], RZ, !UPT, gsb0 ;  /* 0x00600000109879f3 */ /* 0x000fe2000c0008ff */
[----:B------:R-:W-:Y:S02]  /*26e0*/  CS2R R20, SRZ ;  /* 0x0000000000147805 */ /* 0x000fe4000001ff00 */
[----:B------:R-:W-:Y:S01]  /*26f0*/  CS2R R22, SRZ ;  /* 0x0000000000167805 */ /* 0x000fe2000001ff00 */
[----:B------:R4:W-:Y:S01]  /*2700*/  STL [R1+0x11c], RZ ;  /* 0x00011cff01007387 */ /* 0x0009e20000100800 */
[----:B------:R-:W-:Y:S02]  /*2710*/  CS2R R184, SRZ ;  /* 0x0000000000b87805 */ /* 0x000fe4000001ff00 */
[----:B------:R-:W-:Y:S02]  /*2720*/  CS2R R186, SRZ ;  /* 0x0000000000ba7805 */ /* 0x000fe4000001ff00 */
[----:B------:R-:W-:Y:S01]  /*2730*/  CS2R R188, SRZ ;  /* 0x0000000000bc7805 */ /* 0x000fe2000001ff00 */
[----:B------:R4:W-:Y:S01]  /*2740*/  STL [R1+0x118], RZ ;  /* 0x000118ff01007387 */ /* 0x0009e20000100800 */
[----:B------:R-:W-:-:S02]  /*2750*/  CS2R R190, SRZ ;  /* 0x0000000000be7805 */ /* 0x000fc4000001ff00 */
        /* <DEDUP_REMOVED lines=23> */
[----:B------:R-:W-:-:S03]  /*28d0*/  IMAD.MOV.U32 R226, RZ, RZ, RZ ;  /* 0x000000ffffe27224 */ /* 0x000fc600078e00ff */
        /* <DEDUP_REMOVED lines=64> */
[----:B------:R-:W-:Y:S05]  /*2ce0*/  @!P0 BRA `(.L_x_19) ;  /* 0x0000001000008947 */ /* 0x000fea0003800000 */
[----:B------:R-:W-:Y:S02]  /*2cf0*/  WARPGROUP.DEPBAR.LE gsb0, 0x0 ;  /* 0x00008000000079c5 */ /* 0x000fe40000010000 */
[----:B------:R-:W-:-:S01]  /*2d00*/  FADD R227, RZ, R106 ;  /* 0x0000006affe37221 */ /* 0x000fc20000000000 */
[----:B------:R-:W-:Y:S01]  /*2d10*/  FADD R226, RZ, R168 ;  /* 0x000000a8ffe27221 */ /* 0x000fe20000000000 */
[----:B------:R-:W-:-:S01]  /*2d20*/  FADD R225, RZ, R169 ;  /* 0x000000a9ffe17221 */ /* 0x000fc20000000000 */
[----:B------:R-:W-:Y:S01]  /*2d30*/  FADD R224, RZ, R170 ;  /* 0x000000aaffe07221 */ /* 0x000fe20000000000 */
[----:B------:R-:W-:-:S01]  /*2d40*/  FADD R223, RZ, R171 ;  /* 0x000000abffdf7221 */ /* 0x000fc20000000000 */
[----:B------:R0:W-:Y:S01]  /*2d50*/  STL [R1], R227 ;  /* 0x000000e301007387 */ /* 0x0001e20000100800 */
[----:B------:R-:W-:-:S01]  /*2d60*/  FADD R222, RZ, R172 ;  /* 0x000000acffde7221 */ /* 0x000fc20000000000 */
[----:B------:R-:W-:Y:S01]  /*2d70*/  FADD R221, RZ, R173 ;  /* 0x000000adffdd7221 */ /* 0x000fe20000000000 */
[----:B------:R-:W-:-:S01]  /*2d80*/  FADD R220, RZ, R174 ;  /* 0x000000aeffdc7221 */ /* 0x000fc20000000000 */
[----:B------:R-:W-:Y:S01]  /*2d90*/  FADD R219, RZ, R175 ;  /* 0x000000afffdb7221 */ /* 0x000fe20000000000 */
[----:B------:R-:W-:-:S01]  /*2da0*/  FADD R218, RZ, R176 ;  /* 0x000000b0ffda7221 */ /* 0x000fc20000000000 */
[----:B------:R-:W-:Y:S01]  /*2db0*/  FADD R217, RZ, R177 ;  /* 0x000000b1ffd97221 */ /* 0x000fe20000000000 */
[----:B------:R-:W-:-:S01]  /*2dc0*/  FADD R216, RZ, R178 ;  /* 0x000000b2ffd87221 */ /* 0x000fc20000000000 */
[----:B------:R-:W-:Y:S01]  /*2dd0*/  FADD R215, RZ, R179 ;  /* 0x000000b3ffd77221 */ /* 0x000fe20000000000 */
[----:B------:R-:W-:-:S01]  /*2de0*/  FADD R214, RZ, R180 ;  /* 0x000000b4ffd67221 */ /* 0x000fc20000000000 */
[----:B0-----:R-:W-:Y:S01]  /*2df0*/  FADD R227, RZ, R107 ;  /* 0x0000006bffe37221 */ /* 0x001fe20000000000 */
[----:B------:R-:W-:-:S01]  /*2e00*/  FADD R213, RZ, R181 ;  /* 0x000000b5ffd57221 */ /* 0x000fc20000000000 */
[----:B------:R-:W-:Y:S01]  /*2e10*/  FADD R212, RZ, R182 ;  /* 0x000000b6ffd47221 */ /* 0x000fe20000000000 */
[----:B------:R-:W-:-:S01]  /*2e20*/  FADD R211, RZ, R183 ;  /* 0x000000b7ffd37221 */ /* 0x000fc20000000000 */
[----:B------:R-:W-:Y:S01]  /*2e30*/  FADD R210, RZ, R152 ;  /* 0x00000098ffd27221 */ /* 0x000fe20000000000 */
[----:B------:R0:W-:Y:S01]  /*2e40*/  STL [R1+0x4], R227 ;  /* 0x000004e301007387 */ /* 0x0001e20000100800 */
        /* <DEDUP_REMOVED lines=56> */
[----:B------:R-:W-:-:S03]  /*31d0*/  UMOV UR6, URZ ;  /* 0x0000003f00067c82 */ /* 0x000fc60008000000 */
[----:B------:R0:W-:Y:S02]  /*31e0*/  STL [R1+0x14], R227 ;  /* 0x000014e301007387 */ /* 0x0001e40000100800 */
[----:B0-----:R-:W-:-:S05]  /*31f0*/  FADD R227, RZ, R112 ;  /* 0x00000070ffe37221 */ /* 0x001fca0000000000 */
        /* <DEDUP_REMOVED lines=175> */
.L_x_19:
[----:B------:R-:W-:-:S04]  /*3cf0*/  UIADD3 UR38, UR5, 0x1, URZ ;  /* 0x0000000105267890 */ /* 0x000fc8000fffe03f */
[----:B------:R-:W-:-:S04]  /*3d00*/  UISETP.NE.AND UP0, UPT, UR38, 0x14, UPT ;  /* 0x000000142600788c */ /* 0x000fc8000bf05270 */
[----:B------:R-:W-:Y:S02]  /*3d10*/  USEL UR16, URZ, 0x1, UP0 ;  /* 0x000000013f107887 */ /* 0x000fe40008000000 */
[----:B------:R-:W-:Y:S02]  /*3d20*/  USEL UR38, UR38, URZ, UP0 ;  /* 0x0000003f26267287 */ /* 0x000fe40008000000 */
[----:B------:R-:W-:-:S06]  /*3d30*/  ULOP3.LUT UR16, UR4, UR16, URZ, 0x3c, !UPT ;  /* 0x0000001004107292 */ /* 0x000fcc000f8e3c3f */
[----:B0-----:R-:W-:Y:S01]  /*3d40*/  IMAD.U32 R227, RZ, RZ, UR16 ;  /* 0x00000010ffe37e24 */ /* 0x001fe2000f8e00ff */
[----:B------:R-:W-:-:S06]  /*3d50*/  UMOV UR16, 0x1 ;  /* 0x0000000100107882 */ /* 0x000fcc0000000000 */
.L_x_14:
[----:B------:R-:W-:-:S04]  /*3d60*/  UISETP.LT.AND UP0, UPT, UR11, 0x1, UPT ;  /* 0x000000010b00788c */ /* 0x000fc8000bf01270 */
[----:B------:R-:W-:-:S04]  /*3d70*/  USEL UR17, UR11, 0x1, UP0 ;  /* 0x000000010b117887 */ /* 0x000fc80008000000 */
[----:B------:R-:W-:-:S04]  /*3d80*/  UIADD3 UR17, UR11, -UR17, URZ ;  /* 0x800000110b117290 */ /* 0x000fc8000fffe03f */
[----:B------:R-:W-:-:S06]  /*3d90*/  UISETP.GE.AND UP0, UPT, UR17, 0x1, UPT ;  /* 0x000000011100788c */ /* 0x000fcc000bf06270 */
[----:B------:R-:W-:-:S13]  /*3da0*/  PLOP3.LUT P0, PT, PT, PT, UP0, 0x80, 0x0 ;  /* 0x000000000000781c */ /* 0x000fda0003f0f008 */
[----:B------:R-:W-:Y:S05]  /*3db0*/  @!P0 BRA `(.L_x_20) ;  /* 0x0000001c00848947 */ /* 0x000fea0003800000 */
[----:B------:R-:W-:Y:S01]  /*3dc0*/  IMAD.U32 R228, RZ, RZ, UR17 ;  /* 0x00000011ffe47e24 */ /* 0x000fe2000f8e00ff */
[----:B------:R-:W-:Y:S01]  /*3dd0*/  UMOV UR39, UR5 ;  /* 0x0000000500277c82 */ /* 0x000fe20008000000 */
[----:B------:R-:W-:-:S05]  /*3de0*/  ULDC UR40, c[0x0][0x50c] ;  /* 0x0001430000287ab9 */ /* 0x000fca0000000800 */
.L_x_28:
[----:B------:R-:W-:-:S06]  /*3df0*/  UISETP.NE.AND UP0, UPT, UR10, 0x3, UPT ;  /* 0x000000030a00788c */ /* 0x000fcc000bf05270 */
[----:B------:R-:W-:-:S13]  /*3e00*/  PLOP3.LUT P1, PT, PT, PT, UP0, 0x80, 0x0 ;  /* 0x000000000000781c */ /* 0x000fda0003f2f008 */
[----:B01----:R-:W-:Y:S05]  /*3e10*/  @!P1 BRA `(.L_x_21) ;  /* 0x0000000000049947 */ /* 0x003fea0003800000 */
[----:B------:R-:W-:Y:S01]  /*3e20*/  BPT.TRAP 0x1 ;  /* 0x000000040000795c */ /* 0x000fe20000300000 */
.L_x_21:
[----:B------:R-:W0:Y:S01]  /*3e30*/  S2UR UR17, SR_CgaCtaId ;  /* 0x00000000001179c3 */ /* 0x000e220000008800 */
[----:B------:R-:W-:Y:S01]  /*3e40*/  UMOV UR12, 0x400 ;  /* 0x00000400000c7882 */ /* 0x000fe20000000000 */
[----:B------:R-:W-:Y:S01]  /*3e50*/  SHF.L.U32 R229, R227, 0x1f, RZ ;  /* 0x0000001fe3e57819 */ /* 0x000fe200000006ff */
[----:B0-----:R-:W-:-:S04]  /*3e60*/  ULEA UR12, UR17, UR12, 0x18 ;  /* 0x0000000c110c7291 */ /* 0x001fc8000f8ec03f */
[----:B------:R-:W-:-:S09]  /*3e70*/  ULEA UR17, UR38, UR12, 0x3 ;  /* 0x0000000c26117291 */ /* 0x000fd2000f8e183f */
[----:B------:R0:W1:Y:S01]  /*3e80*/  SYNCS.PHASECHK.TRANS64.TRYWAIT P0, [UR17], R229 ;  /* 0x000000e5ff0075a7 */ /* 0x0000620008000151 */
[----:B------:R-:W-:Y:S05]  /*3e90*/  @!P1 BRA `(.L_x_22) ;  /* 0x0000000000049947 */ /* 0x000fea0003800000 */
[----:B------:R-:W-:Y:S01]  /*3ea0*/  BPT.TRAP 0x1 ;  /* 0x000000040000795c */ /* 0x000fe20000300000 */
.L_x_22:
[----:B-1----:R-:W-:Y:S05]  /*3eb0*/  @P0 BRA `(.L_x_23) ;  /* 0x0000000000080947 */ /* 0x002fea0003800000 */
[----:B------:R-:W1:Y:S02]  /*3ec0*/  SYNCS.PHASECHK.TRANS64.TRYWAIT P0, [UR17], R229 ;  /* 0x000000e5ff0075a7 */ /* 0x000e640008000151 */
[----:B-1----:R-:W-:Y:S05]  /*3ed0*/  @!P0 BRA `(.L_x_24) ;  /* 0x0000011c00348947 */ /* 0x002fea0003800000 */
.L_x_23:
[----:B------:R-:W-:Y:S01]  /*3ee0*/  UIADD3 UR17, UR12, 0x1e200, URZ ;  /* 0x0001e2000c117890 */ /* 0x000fe2000fffe03f */
[----:B------:R-:W-:Y:S01]  /*3ef0*/  WARPGROUP.ARRIVE ;  /* 0x00000000000079c5 */ /* 0x000fe20000000000 */
[----:B------:R-:W-:Y:S02]  /*3f00*/  UISETP.NE.AND UP0, UPT, UR15, URZ, UPT ;  /* 0x0000003f0f00728c */ /* 0x000fe4000bf05270 */
[----:B------:R-:W-:Y:S02]  /*3f10*/  USHF.R.U32.HI UR17, URZ, 0x4, UR17 ;  /* 0x000000043f117899 */ /* 0x000fe40008011611 */
[----:B------:R-:W-:Y:S02]  /*3f20*/  USEL UR16, UR16, URZ, !UP0 ;  /* 0x0000003f10107287 */ /* 0x000fe4000c000000 */
[----:B------:R-:W-:Y:S02]  /*3f30*/  ULOP3.LUT UR17, UR17, 0x3fff, URZ, 0xc0, !UPT ;  /* 0x00003fff11117892 */ /* 0x000fe4000f8ec03f */
[----:B------:R-:W-:-:S02]  /*3f40*/  ULOP3.LUT UR15, UR13, 0x10000, URZ, 0xfc, !UPT ;  /* 0x000100000d0f7892 */ /* 0x000fc4000f8efc3f */
[----:B------:R-:W-:Y:S02]  /*3f50*/  ULOP3.LUT UR17, UR17, 0x10000, URZ, 0xfc, !UPT ;  /* 0x0001000011117892 */ /* 0x000fe4000f8efc3f */
[----:B------:R-:W-:Y:S02]  /*3f60*/  UISETP.NE.U32.AND UP0, UPT, UR16, URZ, UPT ;  /* 0x0000003f1000728c */ /* 0x000fe4000bf05070 */
[----:B------:R-:W-:Y:S02]  /*3f70*/  UIMAD UR18, UR38, 0x140, UR17 ;  /* 0x00000140261278a4 */ /* 0x000fe4000f8e0211 */
[----:B------:R-:W-:Y:S02]  /*3f80*/  UIMAD UR15, UR38, 0x180, UR15 ;  /* 0x00000180260f78a4 */ /* 0x000fe4000f8e020f */
[----:B------:R-:W-:Y:S02]  /*3f90*/  UIADD3 UR22, UR18, 0x40, URZ ;  /* 0x0000004012167890 */ /* 0x000fe4000fffe03f */
[----:B------:R-:W-:-:S02]  /*3fa0*/  UIADD3 UR26, UR18, 0x80, URZ ;  /* 0x00000080121a7890 */ /* 0x000fc4000fffe03f */
[----:B------:R-:W-:Y:S02]  /*3fb0*/  UIADD3 UR30, UR18, 0xc0, URZ ;  /* 0x000000c0121e7890 */ /* 0x000fe4000fffe03f */
[----:B------:R-:W-:Y:S01]  /*3fc0*/  UIADD3 UR34, UR18, 0x100, URZ ;  /* 0x0000010012227890 */ /* 0x000fe2000fffe03f */
[----:B------:R-:W-:Y:S01]  /*3fd0*/  UMOV UR16, UR15 ;  /* 0x0000000f00107c82 */ /* 0x000fe20008000000 */
[----:B------:R-:W-:Y:S01]  /*3fe0*/  UMOV UR17, 0xc0000010 ;  /* 0xc000001000117882 */ /* 0x000fe20000000000 */
[----:B------:R-:W-:Y:S01]  /*3ff0*/  UMOV UR19, 0xc0000010 ;  /* 0xc000001000137882 */ /* 0x000fe20000000000 */
[----:B------:R-:W-:Y:S01]  /*4000*/  UIADD3 UR15, UR15, 0x100, URZ ;  /* 0x000001000f0f7890 */ /* 0x000fe2000fffe03f */
[----:B------:R-:W-:Y:S01]  /*4010*/  QGMMA.64x32x32.F32.E4M3.E4M3 R168, gdesc[UR16], R168, UP0 ;  /* 0x0060000010a879f3 */ /* 0x000fe2000bf008a8 */
[----:B------:R-:W-:Y:S01]  /*4020*/  UMOV UR20, UR16 ;  /* 0x0000001000147c82 */ /* 0x000fe20008000000 */
[----:B------:R-:W-:Y:S01]  /*4030*/  UMOV UR21, UR17 ;  /* 0x0000001100157c82 */ /* 0x000fe20008000000 */
[----:B------:R-:W-:Y:S01]  /*4040*/  UMOV UR23, 0xc0000010 ;  /* 0xc000001000177882 */ /* 0x000fe20000000000 */
[----:B------:R-:W-:Y:S01]  /*4050*/  UMOV UR24, UR16 ;  /* 0x0000001000187c82 */ /* 0x000fe20008000000 */
[----:B------:R-:W-:Y:S01]  /*4060*/  UMOV UR25, UR17 ;  /* 0x0000001100197c82 */ /* 0x000fe20008000000 */
[----:B------:R-:W-:Y:S01]  /*4070*/  UMOV UR27, 0xc0000010 ;  /* 0xc0000010001b7882 */ /* 0x000fe20000000000 */
[----:B------:R-:W-:Y:S01]  /*4080*/  QGMMA.64x32x32.F32.E4M3.E4M3 R136, gdesc[UR20], R136, UP0 ;  /* 0x00600000148879f3 */ /* 0x000fe2000bf00888 */
        /* <DEDUP_REMOVED lines=8> */
[----:B------:R-:W-:-:S03]  /*4110*/  UIADD3 UR6, UR6, 0x1, URZ ;  /* 0x0000000106067890 */ /* 0x000fc6000fffe03f */
[----:B------:R-:W-:Y:S01]  /*4120*/  QGMMA.64x32x32.F32.E4M3.E4M3 R40, gdesc[UR32], R40, UP0 ;  /* 0x00600000202879f3 */ /* 0x000fe2000bf00828 */
[----:B------:R-:W-:Y:S01]  /*4130*/  UMOV UR32, UR15 ;  /* 0x0000000f00207c82 */ /* 0x000fe20008000000 */
[----:B------:R-:W-:Y:S01]  /*4140*/  UMOV UR33, 0xc0000010 ;  /* 0xc000001000217882 */ /* 0x000fe20000000000 */
[----:B------:R-:W-:Y:S01]  /*4150*/  UMOV UR28, UR32 ;  /* 0x00000020001c7c82 */ /* 0x000fe20008000000 */
[----:B------:R-:W-:Y:S01]  /*4160*/  UMOV UR29, UR33 ;  /* 0x00000021001d7c82 */ /* 0x000fe20008000000 */
[----:B------:R-:W-:Y:S01]  /*4170*/  QGMMA.64x32x32.F32.E4M3.E4M3 R24, gdesc[UR32], R24, UP0 ;  /* 0x00600000201879f3 */ /* 0x000fe2000bf00818 */
[----:B------:R-:W-:Y:S01]  /*4180*/  UMOV UR24, UR32 ;  /* 0x0000002000187c82 */ /* 0x000fe20008000000 */
[----:B------:R-:W-:Y:S01]  /*4190*/  UMOV UR25, UR33 ;  /* 0x0000002100197c82 */ /* 0x000fe20008000000 */
[----:B------:R-:W-:Y:S01]  /*41a0*/  UMOV UR20, UR32 ;  /* 0x0000002000147c82 */ /* 0x000fe20008000000 */
[----:B------:R-:W-:Y:S01]  /*41b0*/  QGMMA.64x32x32.F32.E4M3.E4M3 R56, gdesc[UR28], R56, UP0 ;  /* 0x006000001c3879f3 */ /* 0x000fe2000bf00838 */
[----:B------:R-:W-:Y:S01]  /*41c0*/  UMOV UR21, UR33 ;  /* 0x0000002100157c82 */ /* 0x000fe20008000000 */
[----:B------:R-:W-:Y:S01]  /*41d0*/  UMOV UR16, UR32 ;  /* 0x0000002000107c82 */ /* 0x000fe20008000000 */
[----:B------:R-:W-:Y:S01]  /*41e0*/  UMOV UR17, UR33 ;  /* 0x0000002100117c82 */ /* 0x000fe20008000000 */
[----:B------:R-:W-:Y:S04]  /*41f0*/  QGMMA.64x32x32.F32.E4M3.E4M3 R88, gdesc[UR24], R88, UP0 ;  /* 0x00600000185879f3 */ /* 0x000fe8000bf00858 */
[----:B------:R-:W-:Y:S04]  /*4200*/  QGMMA.64x32x32.F32.E4M3.E4M3 R120, gdesc[UR20], R120, UP0 ;  /* 0x00600000147879f3 */ /* 0x000fe8000bf00878 */
[----:B------:R-:W-:Y:S01]  /*4210*/  QGMMA.64x32x32.F32.E4M3.E4M3 R152, gdesc[UR16], R152, UP0, gsb0 ;  /* 0x00600000109879f3 */ /* 0x000fe2000b800898 */
[----:B------:R-:W-:-:S04]  /*4220*/  UISETP.NE.AND UP0, UPT, UR6, UR40, UPT ;  /* 0x000000280600728c */ /* 0x000fc8000bf05270 */
[----:B------:R-:W-:-:S06]  /*4230*/  USEL UR15, URZ, 0x1, UP0 ;  /* 0x000000013f0f7887 */ /* 0x000fcc0008000000 */
[----:B------:R-:W-:Y:S01]  /*4240*/  ISETP.NE.AND P0, PT, RZ, UR15, PT ;  /* 0x0000000fff007c0c */ /* 0x000fe2000bf05270 */
[----:B------:R-:W-:-:S12]  /*4250*/  WARPGROUP.DEPBAR.LE gsb0, 0x1 ;  /* 0x00008000000079c5 */ /* 0x000fd80000010100 */
[----:B------:R-:W-:Y:S05]  /*4260*/  @!P0 BRA `(.L_x_25) ;  /* 0x0000001800008947 */ /* 0x000fea0003800000 */
[----:B------:R-:W-:Y:S02]  /*4270*/  WARPGROUP.DEPBAR.LE gsb0, 0x0 ;  /* 0x00008000000079c5 */ /* 0x000fe40000010000 */
[----:B------:R-:W-:-:S01]  /*4280*/  FADD R226, R168, R226 ;  /* 0x000000e2a8e27221 */ /* 0x000fc20000000000 */
[----:B------:R-:W-:Y:S01]  /*4290*/  FADD R225, R169, R225 ;  /* 0x000000e1a9e17221 */ /* 0x000fe20000000000 */
[----:B------:R1:W-:Y:S01]  /*42a0*/  STL [R1+0x188], R227 ;  /* 0x000188e301007387 */ /* 0x0003e20000100800 */
[----:B------:R-:W-:-:S01]  /*42b0*/  FADD R224, R170, R224 ;  /* 0x000000e0aae07221 */ /* 0x000fc20000000000 */
[----:B------:R-:W-:Y:S01]  /*42c0*/  FADD R223, R171, R223 ;  /* 0x000000dfabdf7221 */ /* 0x000fe20000000000 */
[----:B------:R-:W-:-:S01]  /*42d0*/  FADD R222, R172, R222 ;  /* 0x000000deacde7221 */ /* 0x000fc20000000000 */
[----:B------:R-:W-:Y:S01]  /*42e0*/  FADD R221, R173, R221 ;  /* 0x000000ddaddd7221 */ /* 0x000fe20000000000 */
[----:B-1----:R-:W2:Y:S04]  /*42f0*/  LDL.LU R227, [R1+0x20] ;  /* 0x0000200001e37983 */ /* 0x002ea80000300800 */
[----:B------:R1:W-:Y:S01]  /*4300*/  STL [R1+0x18c], R226 ;  /* 0x00018ce201007387 */ /* 0x0003e20000100800 */
[----:B------:R-:W-:-:S01]  /*4310*/  FADD R220, R174, R220 ;  /* 0x000000dcaedc7221 */ /* 0x000fc20000000000 */
[----:B------:R-:W-:-:S02]  /*4320*/  FADD R219, R175, R219 ;  /* 0x000000dbafdb7221 */ /* 0x000fc40000000000 */
[----:B-1----:R-:W3:Y:S04]  /*4330*/  LDL.LU R226, [R1+0x1c] ;  /* 0x00001c0001e27983 */ /* 0x002ee80000300800 */
[----:B------:R1:W-:Y:S04]  /*4340*/  STL [R1+0x190], R225 ;  /* 0x000190e101007387 */ /* 0x0003e80000100800 */
[----:B-1----:R-:W4:Y:S04]  /*4350*/  LDL.LU R225, [R1+0x18] ;  /* 0x0000180001e17983 */ /* 0x002f280000300800 */
        /* <DEDUP_REMOVED lines=11> */
[----:B-1----:R-:W4:Y:S01]  /*4410*/  LDL.LU R219, [R1] ;  /* 0x0000000001db7983 */ /* 0x002f220000300800 */
[----:B------:R-:W-:-:S01]  /*4420*/  FADD R218, R176, R218 ;  /* 0x000000dab0da7221 */ /* 0x000fc20000000000 */
[----:B------:R-:W-:Y:S01]  /*4430*/  FADD R217, R177, R217 ;  /* 0x000000d9b1d97221 */ /* 0x000fe20000000000 */
[----:B------:R-:W-:-:S01]  /*4440*/  FADD R216, R178, R216 ;  /* 0x000000d8b2d87221 */ /* 0x000fc20000000000 */
[----:B------:R-:W-:Y:S01]  /*4450*/  FADD R215, R179, R215 ;  /* 0x000000d7b3d77221 */ /* 0x000fe20000000000 */
[----:B------:R-:W-:-:S01]  /*4460*/  FADD R214, R180, R214 ;  /* 0x000000d6b4d67221 */ /* 0x000fc20000000000 */
[----:B------:R-:W-:Y:S01]  /*4470*/  STL [R1+0x1ac], R218 ;  /* 0x0001acda01007387 */ /* 0x000fe20000100800 */
        /* <DEDUP_REMOVED lines=59> */
[----:B-----5:R-:W-:Y:S01]  /*4830*/  FADD R0, R105, R0 ;  /* 0x0000000069007221 */ /* 0x020fe20000000000 */
[----:B--2---:R-:W-:-:S01]  /*4840*/  FADD R227, R114, R227 ;  /* 0x000000e372e37221 */ /* 0x004fc20000000000 */
[----:B---3--:R-:W-:Y:S01]  /*4850*/  FADD R226, R113, R226 ;  /* 0x000000e271e27221 */ /* 0x008fe20000000000 */
[----:B----4-:R-:W-:-:S01]  /*4860*/  FADD R225, R112, R225 ;  /* 0x000000e170e17221 */ /* 0x010fc20000000000 */
[----:B------:R-:W-:Y:S01]  /*4870*/  FADD R224, R111, R224 ;  /* 0x000000e06fe07221 */ /* 0x000fe20000000000 */
[----:B------:R-:W-:-:S01]  /*4880*/  FADD R223, R110, R223 ;  /* 0x000000df6edf7221 */ /* 0x000fc20000000000 */
[----:B------:R-:W-:Y:S01]  /*4890*/  FADD R222, R109, R222 ;  /* 0x000000de6dde7221 */ /* 0x000fe20000000000 */
[----:B------:R-:W-:-:S01]  /*48a0*/  FADD R221, R108, R221 ;  /* 0x000000dd6cdd7221 */ /* 0x000fc20000000000 */
[----:B------:R-:W-:Y:S01]  /*48b0*/  FADD R220, R107, R220 ;  /* 0x000000dc6bdc7221 */ /* 0x000fe20000000000 */
[----:B------:R-:W-:-:S05]  /*48c0*/  FADD R219, R106, R219 ;  /* 0x000000db6adb7221 */ /* 0x000fca0000000000 */
[----:B------:R-:W-:Y:S04]  /*48d0*/  STL [R1], R219 ;  /* 0x000000db01007387 */ /* 0x000fe80000100800 */
[----:B------:R-:W-:Y:S04]  /*48e0*/  STL [R1+0x4], R220 ;  /* 0x000004dc01007387 */ /* 0x000fe80000100800 */
[----:B------:R-:W-:Y:S04]  /*48f0*/  STL [R1+0x8], R221 ;  /* 0x000008dd01007387 */ /* 0x000fe80000100800 */
[----:B------:R-:W-:Y:S04]  /*4900*/  STL [R1+0xc], R222 ;  /* 0x00000cde01007387 */ /* 0x000fe80000100800 */
[----:B------:R-:W-:Y:S04]  /*4910*/  STL [R1+0x10], R223 ;  /* 0x000010df01007387 */ /* 0x000fe80000100800 */
[----:B------:R-:W-:Y:S04]  /*4920*/  STL [R1+0x14], R224 ;  /* 0x000014e001007387 */ /* 0x000fe80000100800 */
[----:B------:R1:W-:Y:S04]  /*4930*/  STL [R1+0x20], R227 ;  /* 0x000020e301007387 */ /* 0x0003e80000100800 */
[----:B------:R-:W-:Y:S04]  /*4940*/  STL [R1+0x18], R225 ;  /* 0x000018e101007387 */ /* 0x000fe80000100800 */
[----:B-1----:R-:W2:Y:S04]  /*4950*/  LDL.LU R227, [R1+0x24] ;  /* 0x0000240001e37983 */ /* 0x002ea80000300800 */
[----:B------:R1:W-:Y:S04]  /*4960*/  STL [R1+0x1c], R226 ;  /* 0x00001ce201007387 */ /* 0x0003e80000100800 */
[----:B-1----:R-:W3:Y:S04]  /*4970*/  LDL.LU R226, [R1+0x28] ;  /* 0x0000280001e27983 */ /* 0x002ee80000300800 */
[----:B------:R-:W4:Y:S04]  /*4980*/  LDL.LU R225, [R1+0x2c] ;  /* 0x00002c0001e17983 */ /* 0x000f280000300800 */
        /* <DEDUP_REMOVED lines=13> */
[----:B------:R-:W4:Y:S01]  /*4a60*/  LDL.LU R211, [R1+0x64] ;  /* 0x0000640001d37983 */ /* 0x000f220000300800 */
[----:B--2---:R-:W-:-:S05]  /*4a70*/  FADD R227, R115, R227 ;  /* 0x000000e373e37221 */ /* 0x004fca0000000000 */
[----:B------:R1:W-:Y:S01]  /*4a80*/  STL [R1+0x24], R227 ;  /* 0x000024e301007387 */ /* 0x0003e20000100800 */
[----:B---3--:R-:W-:-:S01]  /*4a90*/  FADD R226, R116, R226 ;  /* 0x000000e274e27221 */ /* 0x008fc20000000000 */
[----:B----4-:R-:W-:-:S04]  /*4aa0*/  FADD R225, R117, R225 ;  /* 0x000000e175e17221 */ /* 0x010fc80000000000 */
[----:B------:R2:W-:Y:S01]  /*4ab0*/  STL [R1+0x28], R226 ;  /* 0x000028e201007387 */ /* 0x0005e20000100800 */
[----:B------:R-:W-:-:S03]  /*4ac0*/  FADD R224, R118, R224 ;  /* 0x000000e076e07221 */ /* 0x000fc60000000000 */
        /* <DEDUP_REMOVED lines=24> */
[----:B-1----:R-:W4:Y:S01]  /*4c50*/  LDL.LU R227, [R1+0x68] ;  /* 0x0000680001e37983 */ /* 0x002f220000300800 */
[----:B------:R-:W-:-:S03]  /*4c60*/  FADD R211, R99, R211 ;  /* 0x000000d363d37221 */ /* 0x000fc60000000000 */
[----:B------:R1:W-:Y:S04]  /*4c70*/  STL [R1+0x5c], R213 ;  /* 0x00005cd501007387 */ /* 0x0003e80000100800 */
[----:B--2---:R-:W2:Y:S04]  /*4c80*/  LDL.LU R226, [R1+0x6c] ;  /* 0x00006c0001e27983 */ /* 0x004ea80000300800 */
[----:B------:R1:W-:Y:S04]  /*4c90*/  STL [R1+0x60], R212 ;  /* 0x000060d401007387 */ /* 0x0003e80000100800 */
[----:B---3--:R-:W3:Y:S04]  /*4ca0*/  LDL.LU R225, [R1+0x70] ;  /* 0x0000700001e17983 */ /* 0x008ee80000300800 */
[----:B------:R1:W-:Y:S04]  /*4cb0*/  STL [R1+0x64], R211 ;  /* 0x000064d301007387 */ /* 0x0003e80000100800 */
[----:B----4-:R-:W4:Y:S04]  /*4cc0*/  LDL.LU R224, [R1+0x74] ;  /* 0x0000740001e07983 */ /* 0x010f280000300800 */
[----:B0-----:R-:W4:Y:S04]  /*4cd0*/  LDL.LU R223, [R1+0x78] ;  /* 0x0000780001df7983 */ /* 0x001f280000300800 */
        /* <DEDUP_REMOVED lines=9> */
[----:B-1----:R-:W4:Y:S04]  /*4d70*/  LDL.LU R213, [R1+0xa0] ;  /* 0x0000a00001d57983 */ /* 0x002f280000300800 */
[----:B------:R-:W4:Y:S04]  /*4d80*/  LDL.LU R212, [R1+0xa4] ;  /* 0x0000a40001d47983 */ /* 0x000f280000300800 */
[----:B------:R-:W4:Y:S01]  /*4d90*/  LDL.LU R211, [R1+0xa8] ;  /* 0x0000a80001d37983 */ /* 0x000f220000300800 */
[----:B------:R-:W-:-:S01]  /*4da0*/  FADD R227, R100, R227 ;  /* 0x000000e364e37221 */ /* 0x000fc20000000000 */
[----:B--2---:R-:W-:-:S04]  /*4db0*/  FADD R226, R101, R226 ;  /* 0x000000e265e27221 */ /* 0x004fc80000000000 */
[----:B------:R0:W-:Y:S01]  /*4dc0*/  STL [R1+0x68], R227 ;  /* 0x000068e301007387 */ /* 0x0001e20000100800 */
[----:B---3--:R-:W-:-:S03]  /*4dd0*/  FADD R225, R102, R225 ;  /* 0x000000e166e17221 */ /* 0x008fc60000000000 */
[----:B------:R1:W-:Y:S01]  /*4de0*/  STL [R1+0x6c], R226 ;  /* 0x00006ce201007387 */ /* 0x0003e20000100800 */
[----:B----4-:R-:W-:-:S03]  /*4df0*/  FADD R224, R103, R224 ;  /* 0x000000e067e07221 */ /* 0x010fc60000000000 */
        /* <DEDUP_REMOVED lines=24> */
[----:B0-----:R-:W4:Y:S01]  /*4f80*/  LDL.LU R227, [R1+0xac] ;  /* 0x0000ac0001e37983 */ /* 0x001f220000300800 */
[----:B------:R-:W-:-:S03]  /*4f90*/  FADD R211, R84, R211 ;  /* 0x000000d354d37221 */ /* 0x000fc60000000000 */
[----:B------:R0:W-:Y:S04]  /*4fa0*/  STL [R1+0xa0], R213 ;  /* 0x0000a0d501007387 */ /* 0x0001e80000100800 */
[----:B-1----:R-:W4:Y:S04]  /*4fb0*/  LDL.LU R226, [R1+0xb0] ;  /* 0x0000b00001e27983 */ /* 0x002f280000300800 */
[----:B------:R1:W-:Y:S04]  /*4fc0*/  STL [R1+0xa4], R212 ;  /* 0x0000a4d401007387 */ /* 0x0003e80000100800 */
[----:B--2---:R-:W2:Y:S04]  /*4fd0*/  LDL.LU R225, [R1+0xb4] ;  /* 0x0000b40001e17983 */ /* 0x004ea80000300800 */
[----:B------:R1:W-:Y:S04]  /*4fe0*/  STL [R1+0xa8], R211 ;  /* 0x0000a8d301007387 */ /* 0x0003e80000100800 */
[----:B---3--:R-:W3:Y:S04]  /*4ff0*/  LDL.LU R224, [R1+0xb8] ;  /* 0x0000b80001e07983 */ /* 0x008ee80000300800 */
[----:B----4-:R-:W4:Y:S04]  /*5000*/  LDL.LU R223, [R1+0xbc] ;  /* 0x0000bc0001df7983 */ /* 0x010f280000300800 */
        /* <DEDUP_REMOVED lines=9> */
[----:B0-----:R-:W4:Y:S04]  /*50a0*/  LDL.LU R213, [R1+0xe4] ;  /* 0x0000e40001d57983 */ /* 0x001f280000300800 */
[----:B-1----:R-:W4:Y:S04]  /*50b0*/  LDL.LU R212, [R1+0xe8] ;  /* 0x0000e80001d47983 */ /* 0x002f280000300800 */
[----:B------:R-:W4:Y:S01]  /*50c0*/  LDL.LU R211, [R1+0xec] ;  /* 0x0000ec0001d37983 */ /* 0x000f220000300800 */
[----:B------:R-:W-:-:S01]  /*50d0*/  FADD R227, R85, R227 ;  /* 0x000000e355e37221 */ /* 0x000fc20000000000 */
[----:B------:R-:W-:-:S04]  /*50e0*/  FADD R226, R86, R226 ;  /* 0x000000e256e27221 */ /* 0x000fc80000000000 */
[----:B------:R0:W-:Y:S01]  /*50f0*/  STL [R1+0xac], R227 ;  /* 0x0000ace301007387 */ /* 0x0001e20000100800 */
[----:B--2---:R-:W-:-:S03]  /*5100*/  FADD R225, R87, R225 ;  /* 0x000000e157e17221 */ /* 0x004fc60000000000 */
        /* <DEDUP_REMOVED lines=49> */
[----:B------:R-:W-:Y:S01]  /*5420*/  STL [R1+0xf0], R227 ;  /* 0x0000f0e301007387 */ /* 0x000fe20000100800 */
[----:B--2---:R-:W-:-:S03]  /*5430*/  FADD R225, R40, R225 ;  /* 0x000000e128e17221 */ /* 0x004fc60000000000 */
[----:B------:R-:W-:Y:S01]  /*5440*/  STL [R1+0xf4], R226 ;  /* 0x0000f4e201007387 */ /* 0x000fe20000100800 */
[----:B---3--:R-:W-:-:S03]  /*5450*/  FADD R224, R41, R224 ;  /* 0x000000e029e07221 */ /* 0x008fc60000000000 */
[----:B------:R-:W-:Y:S01]  /*5460*/  STL [R1+0xf8], R225 ;  /* 0x0000f8e101007387 */ /* 0x000fe20000100800 */
[----:B----4-:R-:W-:-:S03]  /*5470*/  FADD R223, R42, R223 ;  /* 0x000000df2adf7221 */ /* 0x010fc60000000000 */
[----:B------:R-:W-:Y:S01]  /*5480*/  STL [R1+0xfc], R224 ;  /* 0x0000fce001007387 */ /* 0x000fe20000100800 */
[----:B------:R-:W-:-:S03]  /*5490*/  FADD R222, R43, R222 ;  /* 0x000000de2bde7221 */ /* 0x000fc60000000000 */
        /* <DEDUP_REMOVED lines=19> */
[----:B------:R-:W-:-:S01]  /*55d0*/  FADD R212, R53, R212 ;  /* 0x000000d435d47221 */ /* 0x000fc20000000000 */
[----:B------:R-:W-:-:S05]  /*55e0*/  FADD R211, R54, R211 ;  /* 0x000000d336d37221 */ /* 0x000fca0000000000 */
[----:B------:R0:W-:Y:S04]  /*55f0*/  STL [R1+0x130], R211 ;  /* 0x000130d301007387 */ /* 0x0001e80000100800 */
[----:B------:R-:W-:Y:S04]  /*5600*/  STL [R1+0x128], R213 ;  /* 0x000128d501007387 */ /* 0x000fe80000100800 */
[----:B0-----:R-:W2:Y:S04]  /*5610*/  LDL.LU R211, [R1+0x134] ;  /* 0x0001340001d37983 */ /* 0x001ea80000300800 */
[----:B------:R0:W-:Y:S04]  /*5620*/  STL [R1+0x12c], R212 ;  /* 0x00012cd401007387 */ /* 0x0001e80000100800 */
[----:B0-----:R-:W3:Y:S04]  /*5630*/  LDL.LU R212, [R1+0x138] ;  /* 0x0001380001d47983 */ /* 0x001ee80000300800 */
        /* <DEDUP_REMOVED lines=17> */
[----:B---3--:R-:W-:-:S03]  /*5750*/  FADD R212, R24, R212 ;  /* 0x000000d418d47221 */ /* 0x008fc60000000000 */
[----:B0-----:R1:W5:Y:S01]  /*5760*/  LDL.LU R211, [R1+0x1c8] ;  /* 0x0001c80001d37983 */ /* 0x0013620000300800 */
[----:B----4-:R-:W-:-:S03]  /*5770*/  FADD R213, R25, R213 ;  /* 0x000000d519d57221 */ /* 0x010fc60000000000 */
[----:B------:R0:W-:Y:S01]  /*5780*/  STL [R1+0x138], R212 ;  /* 0x000138d401007387 */ /* 0x0001e20000100800 */
[----:B------:R-:W-:-:S01]  /*5790*/  FADD R214, R26, R214 ;  /* 0x000000d61ad67221 */ /* 0x000fc20000000000 */
[----:B------:R-:W-:Y:S02]  /*57a0*/  FADD R215, R27, R215 ;  /* 0x000000d71bd77221 */ /* 0x000fe40000000000 */
[----:B0-----:R1:W5:Y:S01]  /*57b0*/  LDL.LU R212, [R1+0x1c4] ;  /* 0x0001c40001d47983 */ /* 0x0013620000300800 */
[----:B------:R-:W-:-:S03]  /*57c0*/  FADD R216, R28, R216 ;  /* 0x000000d81cd87221 */ /* 0x000fc60000000000 */
[----:B------:R0:W-:Y:S01]  /*57d0*/  STL [R1+0x13c], R213 ;  /* 0x00013cd501007387 */ /* 0x0001e20000100800 */
[----:B------:R-:W-:-:S01]  /*57e0*/  FADD R217, R29, R217 ;  /* 0x000000d91dd97221 */ /* 0x000fc20000000000 */
[----:B------:R-:W-:Y:S02]  /*57f0*/  FADD R218, R30, R218 ;  /* 0x000000da1eda7221 */ /* 0x000fe40000000000 */
[----:B0-----:R1:W5:Y:S04]  /*5800*/  LDL.LU R213, [R1+0x1c0] ;  /* 0x0001c00001d57983 */ /* 0x0013680000300800 */
[----:B------:R0:W-:Y:S01]  /*5810*/  STL [R1+0x140], R214 ;  /* 0x000140d601007387 */ /* 0x0001e20000100800 */
[----:B------:R-:W-:-:S01]  /*5820*/  FADD R219, R31, R219 ;  /* 0x000000db1fdb7221 */ /* 0x000fc20000000000 */
[----:B------:R-:W-:-:S02]  /*5830*/  FADD R220, R32, R220 ;  /* 0x000000dc20dc7221 */ /* 0x000fc40000000000 */
[----:B0-----:R1:W5:Y:S04]  /*5840*/  LDL.LU R214, [R1+0x1bc] ;  /* 0x0001bc0001d67983 */ /* 0x0013680000300800 */
[----:B------:R0:W-:Y:S01]  /*5850*/  STL [R1+0x144], R215 ;  /* 0x000144d701007387 */ /* 0x0001e20000100800 */
[----:B------:R-:W-:-:S01]  /*5860*/  FADD R221, R33, R221 ;  /* 0x000000dd21dd7221 */ /* 0x000fc20000000000 */
[----:B------:R-:W-:Y:S02]  /*5870*/  FADD R222, R34, R222 ;  /* 0x000000de22de7221 */ /* 0x000fe40000000000 */
[----:B0-----:R1:W5:Y:S04]  /*5880*/  LDL.LU R215, [R1+0x1b8] ;  /* 0x0001b80001d77983 */ /* 0x0013680000300800 */
[----:B------:R0:W-:Y:S01]  /*5890*/  STL [R1+0x148], R216 ;  /* 0x000148d801007387 */ /* 0x0001e20000100800 */
[----:B------:R-:W-:-:S03]  /*58a0*/  FADD R223, R35, R223 ;  /* 0x000000df23df7221 */ /* 0x000fc60000000000 */
        /* <DEDUP_REMOVED lines=13> */
[----:B------:R0:W-:Y:S04]  /*5980*/  STL [R1+0x15c], R221 ;  /* 0x00015cdd01007387 */ /* 0x0001e80000100800 */
        /* <DEDUP_REMOVED lines=12> */
[----:B0-----:R1:W5:Y:S01]  /*5a50*/  LDL.LU R227, [R1+0x188] ;  /* 0x0001880001e37983 */ /* 0x0013620000300800 */
[----:B------:R-:W-:-:S05]  /*5a60*/  UMOV UR6, URZ ;  /* 0x0000003f00067c82 */ /* 0x000fca0008000000 */
.L_x_25:
[----:B------:R-:W-:Y:S05]  /*5a70*/  @!P1 BRA `(.L_x_26) ;  /* 0x0000000000049947 */ /* 0x000fea0003800000 */
[----:B------:R-:W-:Y:S01]  /*5a80*/  BPT.TRAP 0x1 ;  /* 0x000000040000795c */ /* 0x000fe20000300000 */
.L_x_26:
[----:B------:R-:W-:Y:S02]  /*5a90*/  UISETP.GT.U32.AND UP0, UPT, UR7, 0x1, UPT ;  /* 0x000000010700788c */ /* 0x000fe4000bf04070 */
[----:B------:R-:W-:-:S04]  /*5aa0*/  ULEA UR16, UR39, UR12, 0x3 ;  /* 0x0000000c27107291 */ /* 0x000fc8000f8e183f */
[----:B------:R-:W-:Y:S01]  /*5ab0*/  UIADD3 UR16, UR16, 0xa0, URZ ;  /* 0x000000a010107890 */ /* 0x000fe2000fffe03f */
[----:B------:R-:W-:-:S03]  /*5ac0*/  PLOP3.LUT P0, PT, PT, PT, UP0, 0x80, 0x0 ;  /* 0x000000000000781c */ /* 0x000fc60003f0f008 */
[----:B------:R-:W-:-:S09]  /*5ad0*/  UPRMT UR16, URZ, 0x654, UR16 ;  /* 0x000006543f107896 */ /* 0x000fd20008000010 */
[----:B------:R-:W-:Y:S01]  /*5ae0*/  SYNCS.ARRIVE.TRANS64.RED.A1T0 RZ, [UR16], RZ ;  /* 0x000000ffffff79a7 */ /* 0x000fe20008100410 */
[----:B------:R-:W-:Y:S05]  /*5af0*/  @P0 BRA `(.L_x_27) ;  /* 0x0000000000040947 */ /* 0x000fea0003800000 */
[----:B------:R-:W-:Y:S01]  /*5b00*/  BPT.TRAP 0x1 ;  /* 0x000000040000795c */ /* 0x000fe20000300000 */
.L_x_27:
[----:B------:R-:W-:Y:S01]  /*5b10*/  UIADD3 UR38, UR38, 0x1, URZ ;  /* 0x0000000126267890 */ /* 0x000fe2000fffe03f */
[C---:B------:R-:W-:Y:S01]  /*5b20*/  ISETP.GT.AND P0, PT, R228.reuse, 0x1, PT ;  /* 0x00000001e400780c */ /* 0x040fe20003f04270 */
[----:B------:R-:W-:Y:S01]  /*5b30*/  UIADD3 UR39, UR39, 0x1, URZ ;  /* 0x0000000127277890 */ /* 0x000fe2000fffe03f */
[----:B------:R-:W-:Y:S01]  /*5b40*/  VIADD R228, R228, 0xffffffff ;  /* 0xffffffffe4e47836 */ /* 0x000fe20000000000 */
[----:B------:R-:W-:Y:S02]  /*5b50*/  UISETP.NE.AND UP0, UPT, UR38, 0x14, UPT ;  /* 0x000000142600788c */ /* 0x000fe4000bf05270 */
[----:B------:R-:W-:Y:S02]  /*5b60*/  UISETP.NE.AND UP1, UPT, UR39, 0x14, UPT ;  /* 0x000000142700788c */ /* 0x000fe4000bf25270 */
[----:B------:R-:W-:Y:S02]  /*5b70*/  USEL UR16, URZ, 0x1, UP0 ;  /* 0x000000013f107887 */ /* 0x000fe40008000000 */
[----:B------:R-:W-:-:S02]  /*5b80*/  USEL UR38, UR38, URZ, UP0 ;  /* 0x0000003f26267287 */ /* 0x000fc40008000000 */
[----:B------:R-:W-:Y:S02]  /*5b90*/  USEL UR39, UR39, URZ, UP1 ;  /* 0x0000003f27277287 */ /* 0x000fe40008800000 */
[----:B-----5:R-:W-:Y:S01]  /*5ba0*/  LOP3.LUT R227, R227, UR16, RZ, 0x3c, !PT ;  /* 0x00000010e3e37c12 */ /* 0x020fe2000f8e3cff */
[----:B------:R-:W-:Y:S01]  /*5bb0*/  UMOV UR16, 0x1 ;  /* 0x0000000100107882 */ /* 0x000fe20000000000 */
[----:B------:R-:W-:Y:S08]  /*5bc0*/  @P0 BRA `(.L_x_28) ;  /* 0xffffffe000880947 */ /* 0x000ff0000383ffff */
.L_x_20:
[----:B------:R-:W-:-:S04]  /*5bd0*/  UISETP.NE.AND UP0, UPT, UR6, URZ, UPT ;  /* 0x0000003f0600728c */ /* 0x000fc8000bf05270 */
[----:B------:R-:W-:-:S06]  /*5be0*/  USEL UR6, URZ, 0x1, !UP0 ;  /* 0x000000013f067887 */ /* 0x000fcc000c000000 */
[----:B------:R-:W-:-:S13]  /*5bf0*/  ISETP.NE.AND P0, PT, RZ, UR6, PT ;  /* 0x00000006ff007c0c */ /* 0x000fda000bf05270 */
[----:B------:R-:W-:Y:S05]  /*5c00*/  @!P0 BRA `(.L_x_29) ;  /* 0x0000001800648947 */ /* 0x000fea0003800000 */
[----:B------:R-:W2:Y:S01]  /*5c10*/  LDL.LU R227, [R1] ;  /* 0x0000000001e37983 */ /* 0x000ea20000300800 */
[----:B------:R-:W-:Y:S02]  /*5c20*/  WARPGROUP.DEPBAR.LE gsb0, 0x0 ;  /* 0x00008000000079c5 */ /* 0x000fe40000010000 */
[----:B------:R-:W-:Y:S01]  /*5c30*/  FADD R226, R168, R226 ;  /* 0x000000e2a8e27221 */ /* 0x000fe20000000000 */
[----:B------:R-:W-:Y:S01]  /*5c40*/  FADD R225, R169, R225 ;  /* 0x000000e1a9e17221 */ /* 0x000fe20000000000 */
[----:B------:R-:W-:Y:S01]  /*5c50*/  FADD R224, R170, R224 ;  /* 0x000000e0aae07221 */ /* 0x000fe20000000000 */
[----:B------:R-:W-:Y:S01]  /*5c60*/  FADD R223, R171, R223 ;  /* 0x000000dfabdf7221 */ /* 0x000fe20000000000 */
[----:B------:R-:W-:Y:S01]  /*5c70*/  FADD R222, R172, R222 ;  /* 0x000000deacde7221 */ /* 0x000fe20000000000 */
[----:B------:R-:W-:Y:S01]  /*5c80*/  STL [R1+0x188], R226 ;  /* 0x000188e201007387 */ /* 0x000fe20000100800 */
        /* <DEDUP_REMOVED lines=80> */
[----:B------:R-:W-:-:S03]  /*6190*/  FADD R0, R105, R0 ;  /* 0x0000000069007221 */ /* 0x000fc60000000000 */
[----:B------:R-:W-:Y:S04]  /*61a0*/  STL [R1+0x1dc], R205 ;  /* 0x0001dccd01007387 */ /* 0x000fe80000100800 */
[----:B------:R-:W-:Y:S04]  /*61b0*/  STL [R1+0x1e0], R204 ;  /* 0x0001e0cc01007387 */ /* 0x000fe80000100800 */
[----:B------:R-:W-:Y:S04]  /*61c0*/  STL [R1+0x1e4], R203 ;  /* 0x0001e4cb01007387 */ /* 0x000fe80000100800 */
[----:B------:R-:W-:Y:S04]  /*61d0*/  STL [R1+0x1e8], R202 ;  /* 0x0001e8ca01007387 */ /* 0x000fe80000100800 */
[----:B------:R-:W-:Y:S04]  /*61e0*/  STL [R1+0x1ec], R201 ;  /* 0x0001ecc901007387 */ /* 0x000fe80000100800 */
[----:B------:R-:W-:Y:S04]  /*61f0*/  STL [R1+0x1f0], R200 ;  /* 0x0001f0c801007387 */ /* 0x000fe80000100800 */
[----:B------:R-:W-:Y:S04]  /*6200*/  STL [R1+0x1f4], R199 ;  /* 0x0001f4c701007387 */ /* 0x000fe80000100800 */
[----:B------:R-:W-:Y:S04]  /*6210*/  STL [R1+0x1f8], R198 ;  /* 0x0001f8c601007387 */ /* 0x000fe80000100800 */
[----:B------:R0:W-:Y:S04]  /*6220*/  STL [R1+0x1fc], R197 ;  /* 0x0001fcc501007387 */ /* 0x0001e80000100800 */
[----:B0-----:R-:W3:Y:S04]  /*6230*/  LDL.LU R197, [R1+0x4] ;  /* 0x0000040001c57983 */ /* 0x001ee80000300800 */
[----:B------:R-:W4:Y:S04]  /*6240*/  LDL.LU R198, [R1+0x8] ;  /* 0x0000080001c67983 */ /* 0x000f280000300800 */
[----:B------:R-:W4:Y:S01]  /*6250*/  LDL.LU R199, [R1+0xc] ;  /* 0x00000c0001c77983 */ /* 0x000f220000300800 */
[----:B--2---:R-:W-:-:S05]  /*6260*/  FADD R227, R106, R227 ;  /* 0x000000e36ae37221 */ /* 0x004fca0000000000 */
[----:B------:R0:W-:Y:S04]  /*6270*/  STL [R1], R227 ;  /* 0x000000e301007387 */ /* 0x0001e80000100800 */
[----:B------:R-:W2:Y:S04]  /*6280*/  LDL.LU R200, [R1+0x10] ;  /* 0x0000100001c87983 */ /* 0x000ea80000300800 */
        /* <DEDUP_REMOVED lines=26> */
[----:B0-----:R-:W2:Y:S01]  /*6430*/  LDL.LU R227, [R1+0x7c] ;  /* 0x00007c0001e37983 */ /* 0x001ea20000300800 */
[----:B---3--:R-:W-:Y:S01]  /*6440*/  FADD R197, R107, R197 ;  /* 0x000000c56bc57221 */ /* 0x008fe20000000000 */
[----:B----4-:R-:W-:-:S04]  /*6450*/  FADD R198, R108, R198 ;  /* 0x000000c66cc67221 */ /* 0x010fc80000000000 */
[----:B------:R0:W-:Y:S01]  /*6460*/  STL [R1+0x4], R197 ;  /* 0x000004c501007387 */ /* 0x0001e20000100800 */
[----:B------:R-:W-:-:S03]  /*6470*/  FADD R199, R109, R199 ;  /* 0x000000c76dc77221 */ /* 0x000fc60000000000 */
[----:B------:R3:W-:Y:S04]  /*6480*/  STL [R1+0x8], R198 ;  /* 0x000008c601007387 */ /* 0x0007e80000100800 */
[----:B------:R4:W-:Y:S01]  /*6490*/  STL [R1+0xc], R199 ;  /* 0x00000cc701007387 */ /* 0x0009e20000100800 */
[----:B--2---:R-:W-:Y:S01]  /*64a0*/  FADD R200, R110, R200 ;  /* 0x000000c86ec87221 */ /* 0x004fe20000000000 */
[----:B------:R-:W-:-:S04]  /*64b0*/  FADD R201, R111, R201 ;  /* 0x000000c96fc97221 */ /* 0x000fc80000000000 */
        /* <DEDUP_REMOVED lines=50> */
[----:B0-----:R-:W2:Y:S01]  /*67e0*/  LDL.LU R197, [R1+0x80] ;  /* 0x0000800001c57983 */ /* 0x001ea20000300800 */
[----:B------:R-:W-:-:S03]  /*67f0*/  FADD R227, R73, R227 ;  /* 0x000000e349e37221 */ /* 0x000fc60000000000 */
[----:B------:R0:W-:Y:S04]  /*6800*/  STL [R1+0x74], R225 ;  /* 0x000074e101007387 */ /* 0x0001e80000100800 */
[----:B---3--:R-:W3:Y:S04]  /*6810*/  LDL.LU R198, [R1+0x84] ;  /* 0x0000840001c67983 */ /* 0x008ee80000300800 */
[----:B------:R0:W-:Y:S04]  /*6820*/  STL [R1+0x78], R226 ;  /* 0x000078e201007387 */ /* 0x0001e80000100800 */
[----:B----4-:R-:W4:Y:S04]  /*6830*/  LDL.LU R199, [R1+0x88] ;  /* 0x0000880001c77983 */ /* 0x010f280000300800 */
[----:B------:R0:W-:Y:S04]  /*6840*/  STL [R1+0x7c], R227 ;  /* 0x00007ce301007387 */ /* 0x0001e80000100800 */
[----:B--2---:R-:W2:Y:S04]  /*6850*/  LDL.LU R200, [R1+0x8c] ;  /* 0x00008c0001c87983 */ /* 0x004ea80000300800 */
[----:B-1----:R-:W2:Y:S04]  /*6860*/  LDL.LU R201, [R1+0x90] ;  /* 0x0000900001c97983 */ /* 0x002ea80000300800 */
        /* <DEDUP_REMOVED lines=23> */
[----:B0-----:R-:W2:Y:S04]  /*69e0*/  LDL.LU R225, [R1+0xf0] ;  /* 0x0000f00001e17983 */ /* 0x001ea80000300800 */
[----:B------:R-:W2:Y:S04]  /*69f0*/  LDL.LU R226, [R1+0xf4] ;  /* 0x0000f40001e27983 */ /* 0x000ea80000300800 */
[----:B------:R-:W2:Y:S01]  /*6a00*/  LDL.LU R227, [R1+0xf8] ;  /* 0x0000f80001e37983 */ /* 0x000ea20000300800 */
[----:B------:R-:W-:Y:S01]  /*6a10*/  FADD R197, R74, R197 ;  /* 0x000000c54ac57221 */ /* 0x000fe20000000000 */
[----:B---3--:R-:W-:-:S04]  /*6a20*/  FADD R198, R75, R198 ;  /* 0x000000c64bc67221 */ /* 0x008fc80000000000 */
[----:B------:R0:W-:Y:S01]  /*6a30*/  STL [R1+0x80], R197 ;  /* 0x000080c501007387 */ /* 0x0001e20000100800 */
[----:B----4-:R-:W-:-:S03]  /*6a40*/  FADD R199, R76, R199 ;  /* 0x000000c74cc77221 */ /* 0x010fc60000000000 */
[----:B------:R1:W-:Y:S01]  /*6a50*/  STL [R1+0x84], R198 ;  /* 0x000084c601007387 */ /* 0x0003e20000100800 */
[----:B--2---:R-:W-:-:S03]  /*6a60*/  FADD R200, R77, R200 ;  /* 0x000000c84dc87221 */ /* 0x004fc60000000000 */
        /* <DEDUP_REMOVED lines=87> */
[----:B------:R-:W-:-:S05]  /*6fe0*/  FADD R197, R41, R197 ;  /* 0x000000c529c57221 */ /* 0x000fca0000000000 */
[----:B------:R0:W-:Y:S01]  /*6ff0*/  STL [R1+0xfc], R197 ;  /* 0x0000fcc501007387 */ /* 0x0001e20000100800 */
[----:B------:R-:W-:-:S03]  /*7000*/  FADD R198, R42, R198 ;  /* 0x000000c62ac67221 */ /* 0x000fc60000000000 */
[----:B0-----:R0:W5:Y:S01]  /*7010*/  LDL.LU R197, [R1+0x1fc] ;  /* 0x0001fc0001c57983 */ /* 0x0011620000300800 */
[----:B--2---:R-:W-:-:S03]  /*7020*/  FADD R199, R43, R199 ;  /* 0x000000c72bc77221 */ /* 0x004fc60000000000 */
[----:B------:R1:W-:Y:S01]  /*7030*/  STL [R1+0x100], R198 ;  /* 0x000100c601007387 */ /* 0x0003e20000100800 */
[----:B---3--:R-:W-:Y:S01]  /*7040*/  FADD R200, R44, R200 ;  /* 0x000000c82cc87221 */ /* 0x008fe20000000000 */
[----:B----4-:R-:W-:Y:S02]  /*7050*/  FADD R201, R45, R201 ;  /* 0x000000c92dc97221 */ /* 0x010fe40000000000 */
[----:B-1----:R0:W5:Y:S01]  /*7060*/  LDL.LU R198, [R1+0x1f8] ;  /* 0x0001f80001c67983 */ /* 0x0021620000300800 */
[----:B------:R-:W-:-:S03]  /*7070*/  FADD R202, R46, R202 ;  /* 0x000000ca2eca7221 */ /* 0x000fc60000000000 */
[----:B------:R1:W-:Y:S01]  /*7080*/  STL [R1+0x104], R199 ;  /* 0x000104c701007387 */ /* 0x0003e20000100800 */
[----:B------:R-:W-:-:S03]  /*7090*/  FADD R203, R47, R203 ;  /* 0x000000cb2fcb7221 */ /* 0x000fc60000000000 */
[----:B-1----:R0:W5:Y:S01]  /*70a0*/  LDL.LU R199, [R1+0x1f4] ;  /* 0x0001f40001c77983 */ /* 0x0021620000300800 */
[----:B------:R-:W-:-:S03]  /*70b0*/  FADD R204, R48, R204 ;  /* 0x000000cc30cc7221 */ /* 0x000fc60000000000 */
[----:B------:R1:W-:Y:S01]  /*70c0*/  STL [R1+0x108], R200 ;  /* 0x000108c801007387 */ /* 0x0003e20000100800 */
[----:B------:R-:W-:Y:S01]  /*70d0*/  FADD R205, R49, R205 ;  /* 0x000000cd31cd7221 */ /* 0x000fe20000000000 */
[----:B------:R-:W-:Y:S02]  /*70e0*/  FADD R206, R50, R206 ;  /* 0x000000ce32ce7221 */ /* 0x000fe40000000000 */
[----:B-1----:R0:W5:Y:S04]  /*70f0*/  LDL.LU R200, [R1+0x1f0] ;  /* 0x0001f00001c87983 */ /* 0x0021680000300800 */
[----:B------:R1:W-:Y:S01]  /*7100*/  STL [R1+0x10c], R201 ;  /* 0x00010cc901007387 */ /* 0x0003e20000100800 */
[----:B------:R-:W-:Y:S01]  /*7110*/  FADD R207, R51, R207 ;  /* 0x000000cf33cf7221 */ /* 0x000fe20000000000 */
[----:B------:R-:W-:-:S02]  /*7120*/  FADD R208, R52, R208 ;  /* 0x000000d034d07221 */ /* 0x000fc40000000000 */
[----:B-1----:R0:W5:Y:S04]  /*7130*/  LDL.LU R201, [R1+0x1ec] ;  /* 0x0001ec0001c97983 */ /* 0x0021680000300800 */
[----:B------:R1:W-:Y:S01]  /*7140*/  STL [R1+0x110], R202 ;  /* 0x000110ca01007387 */ /* 0x0003e20000100800 */
[----:B------:R-:W-:-:S03]  /*7150*/  FADD R209, R53, R209 ;  /* 0x000000d135d17221 */ /* 0x000fc60000000000 */
        /* <DEDUP_REMOVED lines=55> */
[----:B------:R1:W-:Y:S04]  /*74d0*/  STL [R1+0x15c], R221 ;  /* 0x00015cdd01007387 */ /* 0x0003e80000100800 */
        /* <DEDUP_REMOVED lines=11> */
[----:B------:R0:W-:Y:S02]  /*7590*/  STL [R1+0x174], R227 ;  /* 0x000174e301007387 */ /* 0x0001e40000100800 */
.L_x_29:
[----:B------:R-:W-:Y:S02]  /*75a0*/  WARPGROUP.DEPBAR.LE gsb0, 0x0 ;  /* 0x00008000000079c5 */ /* 0x000fe40000010000 */
[----:B------:R-:W1:Y:S02]  /*75b0*/  LDC R24, c[0x0][0x28c] ;  /* 0x0000a300ff187b82 */ /* 0x000e640000000800 */
[----:B-1----:R-:W-:-:S13]  /*75c0*/  ISETP.GE.AND P0, PT, R24, 0x1, PT ;  /* 0x000000011800780c */ /* 0x002fda0003f06270 */
[----:B------:R-:W-:Y:S05]  /*75d0*/  @!P0 BRA `(.L_x_30) ;  /* 0x0000000000488947 */ /* 0x000fea0003800000 */
[----:B------:R-:W-:-:S06]  /*75e0*/  UISETP.NE.AND UP0, UPT, UR10, 0x3, UPT ;  /* 0x000000030a00788c */ /* 0x000fcc000bf05270 */
[----:B------:R-:W-:-:S13]  /*75f0*/  PLOP3.LUT P0, PT, PT, PT, UP0, 0x80, 0x0 ;  /* 0x000000000000781c */ /* 0x000fda0003f0f008 */
[----:B------:R-:W-:Y:S05]  /*7600*/  @!P0 BRA `(.L_x_31) ;  /* 0x0000000000048947 */ /* 0x000fea0003800000 */
[----:B------:R-:W-:Y:S01]  /*7610*/  BPT.TRAP 0x1 ;  /* 0x000000040000795c */ /* 0x000fe20000300000 */
.L_x_31:
[----:B------:R-:W-:-:S04]  /*7620*/  UISETP.LT.AND UP0, UPT, UR11, 0x1, UPT ;  /* 0x000000010b00788c */ /* 0x000fc8000bf01270 */
[----:B------:R-:W-:Y:S02]  /*7630*/  USEL UR6, UR11, 0x1, UP0 ;  /* 0x000000010b067887 */ /* 0x000fe40008000000 */
[----:B------:R-:W-:Y:S02]  /*7640*/  UISETP.GT.U32.AND UP0, UPT, UR7, 0x1, UPT ;  /* 0x000000010700788c */ /* 0x000fe4000bf04070 */
[----:B------:R-:W-:-:S04]  /*7650*/  UIADD3 UR6, UR5, UR11, -UR6 ;  /* 0x0000000b05067290 */ /* 0x000fc8000fffe806 */
[----:B------:R-:W-:Y:S01]  /*7660*/  UIMAD.WIDE.U32 UR16, UR6, -0x33333333, URZ ;  /* 0xcccccccd061078a5 */ /* 0x000fe2000f8e003f */
[----:B------:R-:W-:-:S03]  /*7670*/  PLOP3.LUT P0, PT, PT, PT, UP0, 0x80, 0x0 ;  /* 0x000000000000781c */ /* 0x000fc60003f0f008 */
[----:B------:R-:W-:-:S04]  /*7680*/  USHF.R.U32.HI UR16, URZ, 0x4, UR17 ;  /* 0x000000043f107899 */ /* 0x000fc80008011611 */
[----:B------:R-:W-:-:S04]  /*7690*/  UIMAD UR6, UR16, -0x14, UR6 ;  /* 0xffffffec100678a4 */ /* 0x000fc8000f8e0206 */
[----:B------:R-:W-:-:S04]  /*76a0*/  ULEA UR6, UR6, UR12, 0x3 ;  /* 0x0000000c06067291 */ /* 0x000fc8000f8e183f */
[----:B------:R-:W-:-:S04]  /*76b0*/  UIADD3 UR6, UR6, 0xa0, URZ ;  /* 0x000000a006067890 */ /* 0x000fc8000fffe03f */
[----:B------:R-:W-:-:S09]  /*76c0*/  UPRMT UR6, URZ, 0x654, UR6 ;  /* 0x000006543f067896 */ /* 0x000fd20008000006 */
[----:B------:R-:W-:Y:S01]  /*76d0*/  SYNCS.ARRIVE.TRANS64.RED.A1T0 RZ, [UR6], RZ ;  /* 0x000000ffffff79a7 */ /* 0x000fe20008100406 */
[----:B------:R-:W-:Y:S05]  /*76e0*/  @P0 BRA `(.L_x_30) ;  /* 0x0000000000040947 */ /* 0x000fea0003800000 */
[----:B------:R-:W-:Y:S01]  /*76f0*/  BPT.TRAP 0x1 ;  /* 0x000000040000795c */ /* 0x000fe20000300000 */
.L_x_30:
[----:B0-----:R-:W2:Y:S01]  /*7700*/  LDL.LU R227, [R1+0x184] ;  /* 0x0001840001e37983 */ /* 0x001ea20000300800 */
[----:B------:R-:W0:Y:S01]  /*7710*/  LDC R28, c[0x0][0x288] ;  /* 0x0000a200ff1c7b82 */ /* 0x000e220000000800 */
[----:B------:R-:W-:Y:S02]  /*7720*/  UIADD3 UR15, UR11, UR5, URZ ;  /* 0x000000050b0f7290 */ /* 0x000fe4000fffe03f */
[----:B------:R1:W-:Y:S01]  /*7730*/  STL [R1+0x188], R0 ;  /* 0x0001880001007387 */ /* 0x0003e20000100800 */
[----:B------:R-:W-:Y:S01]  /*7740*/  USHF.R.S32.HI UR16, URZ, 0x1f, UR14 ;  /* 0x0000001f3f107899 */ /* 0x000fe2000801140e */
[----:B------:R-:W-:Y:S01]  /*7750*/  ULDC UR17, c[0x0][0x284] ;  /* 0x0000a10000117ab9 */ /* 0x000fe20000000800 */
[----:B------:R-:W-:Y:S01]  /*7760*/  ULDC.64 UR18, c[0x0][0x5d0] ;  /* 0x0001740000127ab9 */ /* 0x000fe20000000a00 */
[----:B------:R-:W-:Y:S01]  /*7770*/  UISETP.GE.U32.AND UP1, UPT, UR11, 0x14, UPT ;  /* 0x000000140b00788c */ /* 0x000fe2000bf26070 */
[----:B-1----:R-:W1:Y:S02]  /*7780*/  S2R R0, SR_TID.X ;  /* 0x0000000000007919 */ /* 0x002e640000002100 */
[----:B-1----:R-:W-:-:S02]  /*7790*/  SHF.R.U32.HI R24, RZ, 0x2, R0 ;  /* 0x00000002ff187819 */ /* 0x002fc40000011600 */
[----:B------:R-:W-:Y:S02]  /*77a0*/  LOP3.LUT R26, R0, 0x60, RZ, 0xc0, !PT ;  /* 0x00000060001a7812 */ /* 0x000fe400078ec0ff */
[----:B------:R-:W-:Y:S02]  /*77b0*/  SHF.R.U32.HI R27, RZ, 0x7, R0 ;  /* 0x00000007ff1b7819 */ /* 0x000fe40000011600 */
[----:B------:R-:W-:Y:S02]  /*77c0*/  LOP3.LUT R25, R24, 0x7, RZ, 0xc0, !PT ;  /* 0x0000000718197812 */ /* 0x000fe400078ec0ff */
[----:B------:R-:W-:Y:S02]  /*77d0*/  SHF.R.U32.HI R26, RZ, 0x1, R26 ;  /* 0x00000001ff1a7819 */ /* 0x000fe4000001161a */
[----:B------:R-:W-:Y:S02]  /*77e0*/  LOP3.LUT R24, R27, 0x1, RZ, 0xc0, !PT ;  /* 0x000000011b187812 */ /* 0x000fe400078ec0ff */
[----:B------:R-:W-:Y:S01]  /*77f0*/  IADD3 R27, RZ, -R26, -R25 ;  /* 0x8000001aff1b7210 */ /* 0x000fe20007ffe819 */
[----:B------:R-:W-:-:S02]  /*7800*/  IMAD.SHL.U32 R32, R0, 0x2, RZ ;  /* 0x0000000200207824 */ /* 0x000fc400078e00ff */
[C---:B------:R-:W-:Y:S02]  /*7810*/  IMAD.SHL.U32 R30, R24.reuse, 0x40, RZ ;  /* 0x00000040181e7824 */ /* 0x040fe400078e00ff */
[----:B------:R-:W-:Y:S01]  /*7820*/  IMAD R44, R24, -0x40, R27 ;  /* 0xffffffc0182c7824 */ /* 0x000fe200078e021b */
[----:B------:R-:W-:Y:S02]  /*7830*/  LOP3.LUT R24, R0, 0x3, RZ, 0xc0, !PT ;  /* 0x0000000300187812 */ /* 0x000fe400078ec0ff */
[----:B------:R-:W-:Y:S01]  /*7840*/  LOP3.LUT R25, R30, 0x40, R25, 0xe2, !PT ;  /* 0x000000401e197812 */ /* 0x000fe200078ee219 */
[----:B--2---:R-:W-:Y:S02]  /*7850*/  IMAD R43, R227, 0xa0, RZ ;  /* 0x000000a0e32b7824 */ /* 0x004fe400078e02ff */
[----:B------:R-:W2:Y:S01]  /*7860*/  LDL.LU R227, [R1+0x180] ;  /* 0x0001800001e37983 */ /* 0x000ea20000300800 */
[----:B------:R-:W-:-:S03]  /*7870*/  UISETP.GT.U32.AND UP0, UPT, UR15, 0x13, UPT ;  /* 0x000000130f00788c */ /* 0x000fc6000bf04070 */
[----:B------:R1:W5:Y:S01]  /*7880*/  LDL.LU R0, [R1+0x188] ;  /* 0x0001880001007983 */ /* 0x0003620000300800 */
[----:B------:R-:W-:Y:S01]  /*7890*/  LOP3.LUT R38, R25, R26, RZ, 0xfc, !PT ;  /* 0x0000001a19267212 */ /* 0x000fe200078efcff */
[----:B------:R-:W-:Y:S01]  /*78a0*/  UIMAD.WIDE.U32 UR12, UR15, -0x33333333, URZ ;  /* 0xcccccccd0f0c78a5 */ /* 0x000fe2000f8e003f */
[C---:B0-----:R-:W-:Y:S01]  /*78b0*/  ISETP.GE.AND P0, PT, R43.reuse, R28, PT ;  /* 0x0000001c2b00720c */ /* 0x041fe20003f06270 */
[----:B------:R-:W-:Y:S01]  /*78c0*/  UISETP.LT.U32.AND UP0, UPT, UR11, 0x14, UP0 ;  /* 0x000000140b00788c */ /* 0x000fe20008701070 */
[----:B------:R-:W-:Y:S01]  /*78d0*/  LOP3.LUT R32, R43, 0x6, R32, 0xf8, !PT ;  /* 0x000000062b207812 */ /* 0x000fe200078ef820 */
[----:B------:R-:W-:Y:S02]  /*78e0*/  UIMAD UR5, UR16, UR18, URZ ;  /* 0x00000012100572a4 */ /* 0x000fe4000f8e023f */
[----:B------:R-:W-:Y:S01]  /*78f0*/  IMAD.U32 R27, RZ, RZ, UR18 ;  /* 0x00000012ff1b7e24 */ /* 0x000fe2000f8e00ff */
[----:B------:R-:W-:Y:S01]  /*7900*/  USHF.R.U32.HI UR12, URZ, 0x4, UR13 ;  /* 0x000000043f0c7899 */ /* 0x000fe2000801160d */
[----:B------:R-:W-:Y:S01]  /*7910*/  SHF.R.S32.HI R33, RZ, 0x1f, R32 ;  /* 0x0000001fff217819 */ /* 0x000fe20000011420 */
[----:B------:R-:W-:Y:S01]  /*7920*/  USEL UR13, URZ, 0x1, !UP0 ;  /* 0x000000013f0d7887 */ /* 0x000fe2000c000000 */
[----:B------:R-:W-:Y:S01]  /*7930*/  IMAD R24, R24, -0x2, R28 ;  /* 0xfffffffe18187824 */ /* 0x000fe200078e021c */
[----:B------:R-:W-:Y:S01]  /*7940*/  UIMAD UR6, UR14, UR19, UR5 ;  /* 0x000000130e0672a4 */ /* 0x000fe2000f8e0205 */
[----:B------:R-:W-:Y:S01]  /*7950*/  IMAD.MOV.U32 R39, RZ, RZ, RZ ;  /* 0x000000ffff277224 */ /* 0x000fe200078e00ff */
[----:B------:R-:W-:Y:S01]  /*7960*/  ULOP3.LUT UR4, UR4, UR13, URZ, 0x3c, !UPT ;  /* 0x0000000d04047292 */ /* 0x000fe2000f8e3c3f */
[----:B------:R-:W-:Y:S01]  /*7970*/  IMAD.WIDE.U32 R26, R27, UR14, R32 ;  /* 0x0000000e1b1a7c25 */ /* 0x000fe2000f8e0020 */
[----:B------:R-:W-:-:S02]  /*7980*/  UIMAD UR5, UR12, -0x14, UR15 ;  /* 0xffffffec0c0578a4 */ /* 0x000fc4000f8e020f */
[----:B------:R-:W-:Y:S01]  /*7990*/  @UP1 ULOP3.LUT UR4, UR4, 0x1, UR12, 0x78, !UPT ;  /* 0x0000000104041892 */ /* 0x000fe2000f8e780c */
[----:B------:R-:W-:Y:S02]  /*79a0*/  VIADD R27, R27, UR6 ;  /* 0x000000061b1b7c36 */ /* 0x000fe40008000000 */
[----:B------:R-:W-:Y:S02]  /*79b0*/  IMAD.IADD R43, R24, 0x1, -R43 ;  /* 0x00000001182b7824 */ /* 0x000fe400078e0a2b */
[----:B------:R-:W-:Y:S02]  /*79c0*/  IMAD.MOV.U32 R42, RZ, RZ, -0x1 ;  /* 0xffffffffff2a7424 */ /* 0x000fe400078e00ff */
[C---:B--2---:R-:W-:Y:S02]  /*79d0*/  IMAD R25, R227.reuse, 0xc0, RZ ;  /* 0x000000c0e3197824 */ /* 0x044fe400078e02ff */
[----:B------:R-:W-:-:S03]  /*79e0*/  IMAD.WIDE R38, R227, 0xc0, R38 ;  /* 0x000000c0e3267825 */ /* 0x000fc600078e0226 */
[C---:B------:R-:W-:Y:S02]  /*79f0*/  ISETP.GE.OR P0, PT, R25.reuse, UR17, P0 ;  /* 0x0000001119007c0c */ /* 0x040fe40008706670 */
[----:B------:R-:W-:-:S11]  /*7a00*/  IADD3 R44, -R25, UR17, R44 ;  /* 0x00000011192c7c10 */ /* 0x000fd6000fffe12c */
[----:B-1----:R-:W-:Y:S05]  /*7a10*/  @P0 BRA `(.L_x_32) ;  /* 0x000000b8007c0947 */ /* 0x002fea0003800000 */
[----:B------:R-:W0:Y:S01]  /*7a20*/  LDC.64 R28, c[0x0][0x5c8] ;  /* 0x00017200ff1c7b82 */ /* 0x000e220000000a00 */
[----:B------:R-:W-:Y:S01]  /*7a30*/  ULDC.64 UR12, c[0x0][0x5c0] ;  /* 0x00017000000c7ab9 */ /* 0x000fe20000000a00 */
[----:B------:R-:W-:Y:S01]  /*7a40*/  BSSY B0, `(.L_x_32) ;  /* 0x0000b9c000007945 */ /* 0x000fe20003800000 */
[-C--:B0-----:R-:W-:Y:S01]  /*7a50*/  IMAD R24, R39, R28.reuse, RZ ;  /* 0x0000001c27187224 */ /* 0x081fe200078e02ff */
[----:B------:R-:W-:Y:S01]  /*7a60*/  SHF.L.U64.HI R34, R28, 0x3, R29 ;  /* 0x000000031c227819 */ /* 0x000fe2000001021d */
[----:B------:R-:W-:-:S04]  /*7a70*/  IMAD.WIDE.U32 R26, R38, R28, R26 ;  /* 0x0000001c261a7225 */ /* 0x000fc800078e001a */
[----:B------:R-:W-:Y:S01]  /*7a80*/  IMAD R25, R38, R29, R24 ;  /* 0x0000001d26197224 */ /* 0x000fe200078e0218 */
[----:B------:R-:W-:Y:S01]  /*7a90*/  IADD3 R24, P3, R26, UR12, RZ ;  /* 0x0000000c1a187c10 */ /* 0x000fe2000ff7e0ff */
[C---:B------:R-:W-:Y:S01]  /*7aa0*/  IMAD.SHL.U32 R35, R28.reuse, 0x8, RZ ;  /* 0x000000081c237824 */ /* 0x040fe200078e00ff */
[----:B------:R-:W-:Y:S01]  /*7ab0*/  LEA R30, P2, R28, R26, 0x7 ;  /* 0x0000001a1c1e7211 */ /* 0x000fe200078438ff */
[----:B------:R-:W-:-:S03]  /*7ac0*/  IMAD.IADD R27, R27, 0x1, R25 ;  /* 0x000000011b1b7824 */ /* 0x000fc600078e0219 */
[----:B------:R-:W-:Y:S02]  /*7ad0*/  IADD3 R26, P1, P0, R26, UR12, R35 ;  /* 0x0000000c1a1a7c10 */ /* 0x000fe4000f83e023 */
[----:B------:R-:W-:Y:S02]  /*7ae0*/  IADD3.X R25, R27, UR13, RZ, P3, !PT ;  /* 0x0000000d1b197c10 */ /* 0x000fe40009ffe4ff */
[----:B------:R-:W-:Y:S02]  /*7af0*/  FSETP.NEU.AND P3, PT, RZ, UR9, PT ;  /* 0x00000009ff007c0b */ /* 0x000fe4000bf6d000 */
[----:B------:R-:W-:Y:S02]  /*7b00*/  LEA.HI.X R31, R28, R27, R29, 0x7, P2 ;  /* 0x0000001b1c1f7211 */ /* 0x000fe400010f3c1d */
[C---:B------:R-:W-:Y:S02]  /*7b10*/  IADD3 R28, P2, R30.reuse, UR12, RZ ;  /* 0x0000000c1e1c7c10 */ /* 0x040fe4000ff5e0ff */
[----:B------:R-:W-:-:S02]  /*7b20*/  IADD3 R30, P5, P6, R30, UR12, R35 ;  /* 0x0000000c1e1e7c10 */ /* 0x000fc4000febe023 */
[----:B------:R-:W-:Y:S02]  /*7b30*/  IADD3.X R29, R31, UR13, RZ, P2, !PT ;  /* 0x0000000d1f1d7c10 */ /* 0x000fe400097fe4ff */
[--C-:B------:R-:W-:Y:S02]  /*7b40*/  IADD3.X R27, R27, UR13, R34.reuse, P1, P0 ;  /* 0x0000000d1b1b7c10 */ /* 0x100fe40008fe0422 */
[----:B------:R-:W-:Y:S01]  /*7b50*/  IADD3.X R31, R31, UR13, R34, P5, P6 ;  /* 0x0000000d1f1f7c10 */ /* 0x000fe2000afec422 */
[----:B------:R-:W-:Y:S06]  /*7b60*/  @!P3 BRA `(.L_x_33) ;  /* 0x00000088009cb947 */ /* 0x000fec0003800000 */
[----:B------:R-:W-:Y:S01]  /*7b70*/  ULDC.64 UR12, c[0x0][0x5b8] ;  /* 0x00016e00000c7ab9 */ /* 0x000fe20000000a00 */
[----:B------:R-:W-:Y:S01]  /*7b80*/  ISETP.GE.AND P3, PT, R44, 0x1, PT ;  /* 0x000000012c00780c */ /* 0x000fe20003f66270 */
[----:B------:R-:W-:Y:S02]  /*7b90*/  UIMAD UR6, UR16, UR12, URZ ;  /* 0x0000000c100672a4 */ /* 0x000fe4000f8e023f */
[----:B------:R-:W-:Y:S01]  /*7ba0*/  IMAD.U32 R35, RZ, RZ, UR12 ;  /* 0x0000000cff237e24 */ /* 0x000fe2000f8e00ff */
[----:B------:R-:W-:Y:S01]  /*7bb0*/  BSSY B1, `(.L_x_34) ;  /* 0x0000010000017945 */ /* 0x000fe20003800000 */
[----:B------:R-:W-:Y:S01]  /*7bc0*/  ISETP.LT.OR P1, PT, R43, 0x1, !P3 ;  /* 0x000000012b00780c */ /* 0x000fe20005f21670 */
[----:B------:R-:W-:Y:S02]  /*7bd0*/  UIMAD UR6, UR14, UR13, UR6 ;  /* 0x0000000d0e0672a4 */ /* 0x000fe4000f8e0206 */
[----:B------:R-:W-:Y:S01]  /*7be0*/  IMAD.WIDE.U32 R32, R35, UR14, R32 ;  /* 0x0000000e23207c25 */ /* 0x000fe2000f8e0020 */
[----:B------:R-:W-:Y:S01]  /*7bf0*/  PRMT R34, RZ, 0x7610, R34 ;  /* 0x00007610ff227816 */ /* 0x000fe20000000022 */
[----:B------:R-:W-:Y:S01]  /*7c00*/  ULDC.64 UR12, c[0x0][0x5b0] ;  /* 0x00016c00000c7ab9 */ /* 0x000fe20000000a00 */
[----:B------:R-:W-:Y:S01]  /*7c10*/  ULDC.64 UR14, c[0x0][0x5a8] ;  /* 0x00016a00000e7ab9 */ /* 0x000fe20000000a00 */
[----:B------:R-:W-:-:S02]  /*7c20*/  IMAD.MOV.U32 R40, RZ, RZ, R32 ;  /* 0x000000ffff287224 */ /* 0x000fc400078e0020 */
[----:B------:R-:W-:Y:S02]  /*7c30*/  VIADD R41, R33, UR6 ;  /* 0x0000000621297c36 */ /* 0x000fe40008000000 */
[----:B------:R-:W-:Y:S02]  /*7c40*/  IMAD R35, R39, UR12, RZ ;  /* 0x0000000c27237c24 */ /* 0x000fe4000f8e02ff */
[----:B------:R-:W-:-:S04]  /*7c50*/  IMAD.WIDE.U32 R32, R38, UR12, R40 ;  /* 0x0000000c26207c25 */ /* 0x000fc8000f8e0028 */
[----:B------:R-:W-:Y:S01]  /*7c60*/  IMAD R35, R38, UR13, R35 ;  /* 0x0000000d26237c24 */ /* 0x000fe2000f8e0223 */
[----:B------:R-:W-:-:S04]  /*7c70*/  IADD3 R32, P0, R32, UR14, RZ ;  /* 0x0000000e20207c10 */ /* 0x000fc8000ff1e0ff */
[----:B------:R-:W-:Y:S01]  /*7c80*/  IADD3.X R33, R33, UR15, R35, P0, !PT ;  /* 0x0000000f21217c10 */ /* 0x000fe200087fe423 */
[----:B------:R-:W-:Y:S08]  /*7c90*/  @P1 BRA `(.L_x_35) ;  /* 0x0000000000041947 */ /* 0x000ff00003800000 */
[----:B------:R0:W5:Y:S02]  /*7ca0*/  LDG.E.U8 R34, desc[UR36][R32.64] ;  /* 0x0000002420227981 */ /* 0x000164000c1e1100 */
.L_x_35:
[----:B------:R-:W-:Y:S05]  /*7cb0*/  BSYNC B1 ;  /* 0x0000000000017941 */ /* 0x000fea0003800000 */
.L_x_34:
[----:B-----5:R-:W-:Y:S01]  /*7cc0*/  LOP3.LUT R34, R34, 0xff, RZ, 0xc0, !PT ;  /* 0x000000ff22227812 */ /* 0x020fe200078ec0ff */
[----:B------:R-:W-:Y:S01]  /*7cd0*/  BSSY B1, `(.L_x_36) ;  /* 0x000000b000017945 */ /* 0x000fe20003800000 */
[----:B------:R-:W-:Y:S02]  /*7ce0*/  ISETP.LT.OR P0, PT, R43, 0x2, !P3 ;  /* 0x000000022b00780c */ /* 0x000fe40005f01670 */
[----:B------:R-:W-:-:S05]  /*7cf0*/  F2FP.F16.E4M3.UNPACK_B R34, R34 ;  /* 0x00000022ff22723e */ /* 0x000fca00020006ff */
[----:B------:R-:W-:-:S05]  /*7d00*/  HADD2.F32 R34, -RZ, R34.H0_H0 ;  /* 0x20000022ff227230 */ /* 0x000fca0000004100 */
[----:B------:R-:W-:Y:S01]  /*7d10*/  FMUL R35, R34, UR9 ;  /* 0x0000000922237c20 */ /* 0x000fe20008400000 */
[----:B------:R-:W-:-:S03]  /*7d20*/  PRMT R34, RZ, 0x7610, R34 ;  /* 0x00007610ff227816 */ /* 0x000fc60000000022 */
[----:B------:R-:W-:-:S05]  /*7d30*/  FFMA R35, R226, UR8, R35 ;  /* 0x00000008e2237c23 */ /* 0x000fca0008000023 */
[----:B------:R-:W-:-:S05]  /*7d40*/  F2FP.SATFINITE.E4M3.F32.PACK_AB_MERGE_C R35, RZ, R35, RZ ;  /* 0x00000023ff23723e */ /* 0x000fca00048070ff */
[----:B------:R1:W-:Y:S01]  /*7d50*/  @!P1 STG.E.U8 desc[UR36][R24.64], R35 ;  /* 0x0000002318009986 */ /* 0x0003e2000c101124 */
[----:B------:R-:W-:Y:S05]  /*7d60*/  @P0 BRA `(.L_x_37) ;  /* 0x0000000000040947 */ /* 0x000fea0003800000 */
[----:B------:R2:W5:Y:S02]  /*7d70*/  LDG.E.U8 R34, desc[UR36][R32.64+0x1] ;  /* 0x0000012420227981 */ /* 0x000564000c1e1100 */
.L_x_37:
[----:B------:R-:W-:Y:S05]  /*7d80*/  BSYNC B1 ;  /* 0x0000000000017941 */ /* 0x000fea0003800000 */
.L_x_36:
[----:B-----5:R-:W-:Y:S01]  /*7d90*/  LOP3.LUT R34, R34, 0xff, RZ, 0xc0, !PT ;  /* 0x000000ff22227812 */ /* 0x020fe200078ec0ff */
[----:B------:R-:W-:Y:S01]  /*7da0*/  BSSY B1, `(.L_x_38) ;  /* 0x0000013000017945 */ /* 0x000fe20003800000 */
[----:B------:R-:W-:Y:S02]  /*7db0*/  IADD3 R37, P1, R38, 0x8, RZ ;  /* 0x0000000826257810 */ /* 0x000fe40007f3e0ff */
[----:B------:R-:W-:Y:S02]  /*7dc0*/  F2FP.F16.E4M3.UNPACK_B R34, R34 ;  /* 0x00000022ff22723e */ /* 0x000fe400020006ff */
[----:B------:R-:W-:Y:S01]  /*7dd0*/  ISETP.GE.AND P2, PT, R44, 0x9, PT ;  /* 0x000000092c00780c */ /* 0x000fe20003f46270 */
[----:B-1----:R-:W-:Y:S02]  /*7de0*/  IMAD.X R35, RZ, RZ, R39, P1 ;  /* 0x000000ffff237224 */ /* 0x002fe400008e0627 */
[----:B------:R-:W-:Y:S01]  /*7df0*/  HADD2.F32 R34, -RZ, R34.H0_H0 ;  /* 0x20000022ff227230 */ /* 0x000fe20000004100 */
[----:B------:R-:W-:Y:S01]  /*7e00*/  ISETP.LT.OR P5, PT, R43, 0x1, !P2 ;  /* 0x000000012b00780c */ /* 0x000fe200057a1670 */
[----:B------:R-:W-:-:S03]  /*7e10*/  IMAD R46, R35, UR12, RZ ;  /* 0x0000000c232e7c24 */ /* 0x000fc6000f8e02ff */
[----:B------:R-:W-:Y:S01]  /*7e20*/  FMUL R36, R34, UR9 ;  /* 0x0000000922247c20 */ /* 0x000fe20008400000 */
[----:B------:R-:W-:-:S04]  /*7e30*/  IMAD.WIDE.U32 R34, R37, UR12, R40 ;  /* 0x0000000c25227c25 */ /* 0x000fc8000f8e0028 */
[----:B------:R-:W-:Y:S01]  /*7e40*/  FFMA R36, R225, UR8, R36 ;  /* 0x00000008e1247c23 */ /* 0x000fe20008000024 */
[----:B------:R-:W-:Y:S01]  /*7e50*/  IMAD R37, R37, UR13, R46 ;  /* 0x0000000d25257c24 */ /* 0x000fe2000f8e022e */
[----:B------:R-:W-:-:S03]  /*7e60*/  IADD3 R34, P1, R34, UR14, RZ ;  /* 0x0000000e22227c10 */ /* 0x000fc6000ff3e0ff */
[----:B------:R-:W-:Y:S02]  /*7e70*/  F2FP.SATFINITE.E4M3.F32.PACK_AB_MERGE_C R45, RZ, R36, RZ ;  /* 0x00000024ff2d723e */ /* 0x000fe400048070ff */
[----:B------:R-:W-:Y:S02]  /*7e80*/  IADD3.X R35, R35, UR15, R37, P1, !PT ;  /* 0x0000000f23237c10 */ /* 0x000fe40008ffe425 */
[----:B------:R-:W-:Y:S01]  /*7e90*/  PRMT R36, RZ, 0x7610, R36 ;  /* 0x00007610ff247816 */ /* 0x000fe20000000024 */
[----:B------:R1:W-:Y:S01]  /*7ea0*/  @!P0 STG.E.U8 desc[UR36][R24.64+0x1], R45 ;  /* 0x0000012d18008986 */ /* 0x0003e2000c101124 */
[----:B------:R-:W-:Y:S05]  /*7eb0*/  @P5 BRA `(.L_x_39) ;  /* 0x0000000000045947 */ /* 0x000fea0003800000 */
[----:B------:R0:W5:Y:S02]  /*7ec0*/  LDG.E.U8 R36, desc[UR36][R34.64] ;  /* 0x0000002422247981 */ /* 0x000164000c1e1100 */
.L_x_39:
[----:B------:R-:W-:Y:S05]  /*7ed0*/  BSYNC B1 ;  /* 0x0000000000017941 */ /* 0x000fea0003800000 */
.L_x_38:
        /* <DEDUP_REMOVED lines=12> */
.L_x_41:
[----:B------:R-:W-:Y:S05]  /*7fa0*/  BSYNC B1 ;  /* 0x0000000000017941 */ /* 0x000fea0003800000 */
.L_x_40:
[----:B-----5:R-:W-:Y:S01]  /*7fb0*/  LOP3.LUT R36, R36, 0xff, RZ, 0xc0, !PT ;  /* 0x000000ff24247812 */ /* 0x020fe200078ec0ff */
[----:B------:R-:W-:Y:S01]  /*7fc0*/  BSSY B1, `(.L_x_42) ;  /* 0x000000b000017945 */ /* 0x000fe20003800000 */
[----:B------:R-:W-:Y:S02]  /*7fd0*/  ISETP.LT.OR P1, PT, R43, 0x9, !P3 ;  /* 0x000000092b00780c */ /* 0x000fe40005f21670 */
[----:B------:R-:W-:-:S05]  /*7fe0*/  F2FP.F16.E4M3.UNPACK_B R36, R36 ;  /* 0x00000024ff24723e */ /* 0x000fca00020006ff */
[----:B------:R-:W-:-:S05]  /*7ff0*/  HADD2.F32 R36, -RZ, R36.H0_H0 ;  /* 0x20000024ff247230 */ /* 0x000fca0000004100 */
[----:B------:R-:W-:-:S04]  /*8000*/  FMUL R36, R36, UR9 ;  /* 0x0000000924247c20 */ /* 0x000fc80008400000 */
[----:B------:R-:W-:-:S05]  /*8010*/  FFMA R36, R223, UR8, R36 ;  /* 0x00000008df247c23 */ /* 0x000fca0008000024 */
[----:B0-----:R-:W-:Y:S02]  /*8020*/  F2FP.SATFINITE.E4M3.F32.PACK_AB_MERGE_C R37, RZ, R36, RZ ;  /* 0x00000024ff25723e */ /* 0x001fe400048070ff */
[----:B------:R-:W-:-:S03]  /*8030*/  PRMT R36, RZ, 0x7610, R36 ;  /* 0x00007610ff247816 */ /* 0x000fc60000000024 */
[----:B------:R0:W-:Y:S01]  /*8040*/  @!P0 STG.E.U8 desc[UR36][R26.64+0x1], R37 ;  /* 0x000001251a008986 */ /* 0x0001e2000c101124 */
[----:B------:R-:W-:Y:S05]  /*8050*/  @P1 BRA `(.L_x_43) ;  /* 0x0000000000041947 */ /* 0x000fea0003800000 */
[----:B------:R0:W5:Y:S02]  /*8060*/  LDG.E.U8 R36, desc[UR36][R32.64+0x8] ;  /* 0x0000082420247981 */ /* 0x000164000c1e1100 */
.L_x_43:
[----:B------:R-:W-:Y:S05]  /*8070*/  BSYNC B1 ;  /* 0x0000000000017941 */ /* 0x000fea0003800000 */
.L_x_42:
[----:B-----5:R-:W-:Y:S01]  /*8080*/  LOP3.LUT R36, R36, 0xff, RZ, 0xc0, !PT ;  /* 0x000000ff24247812 */ /* 0x020fe200078ec0ff */
[----:B------:R-:W-:Y:S01]  /*8090*/  BSSY B1, `(.L_x_44) ;  /* 0x000000b000017945 */ /* 0x000fe20003800000 */
[----:B------:R-:W-:Y:S02]  /*80a0*/  ISETP.LT.OR P0, PT, R43, 0xa, !P3 ;  /* 0x0000000a2b00780c */ /* 0x000fe40005f01670 */
[----:B------:R-:W-:-:S05]  /*80b0*/  F2FP.F16.E4M3.UNPACK_B R36, R36 ;  /* 0x00000024ff24723e */ /* 0x000fca00020006ff */
[----:B------:R-:W-:-:S05]  /*80c0*/  HADD2.F32 R36, -RZ, R36.H0_H0 ;  /* 0x20000024ff247230 */ /* 0x000fca0000004100 */
[----:B0-----:R-:W-:Y:S01]  /*80d0*/  FMUL R37, R36, UR9 ;  /* 0x0000000924257c20 */ /* 0x001fe20008400000 */
[----:B------:R-:W-:-:S03]  /*80e0*/  PRMT R36, RZ, 0x7610, R36 ;  /* 0x00007610ff247816 */ /* 0x000fc60000000024 */
[----:B------:R-:W-:-:S05]  /*80f0*/  FFMA R37, R222, UR8, R37 ;  /* 0x00000008de257c23 */ /* 0x000fca0008000025 */
[----:B------:R-:W-:-:S05]  /*8100*/  F2FP.SATFINITE.E4M3.F32.PACK_AB_MERGE_C R37, RZ, R37, RZ ;  /* 0x00000025ff25723e */ /* 0x000fca00048070ff */
[----:B------:R0:W-:Y:S01]  /*8110*/  @!P1 STG.E.U8 desc[UR36][R24.64+0x8], R37 ;  /* 0x0000082518009986 */ /* 0x0001e2000c101124 */
[----:B------:R-:W-:Y:S05]  /*8120*/  @P0 BRA `(.L_x_45) ;  /* 0x0000000000040947 */ /* 0x000fea0003800000 */
[----:B------:R0:W5:Y:S02]  /*8130*/  LDG.E.U8 R36, desc[UR36][R32.64+0x9] ;  /* 0x0000092420247981 */ /* 0x000164000c1e1100 */
.L_x_45:
[----:B------:R-:W-:Y:S05]  /*8140*/  BSYNC B1 ;  /* 0x0000000000017941 */ /* 0x000fea0003800000 */
.L_x_44:
        /* <DEDUP_REMOVED lines=12> */
.L_x_47:
[----:B------:R-:W-:Y:S05]  /*8210*/  BSYNC B1 ;  /* 0x0000000000017941 */ /* 0x000fea0003800000 */
.L_x_46:
        /* <DEDUP_REMOVED lines=12> */
.L_x_49:
[----:B------:R-:W-:Y:S05]  /*82e0*/  BSYNC B1 ;  /* 0x0000000000017941 */ /* 0x000fea0003800000 */
.L_x_48:
        /* <DEDUP_REMOVED lines=12> */
.L_x_51:
[----:B------:R-:W-:Y:S05]  /*83b0*/  BSYNC B1 ;  /* 0x0000000000017941 */ /* 0x000fea0003800000 */
.L_x_50:
        /* <DEDUP_REMOVED lines=12> */
.L_x_53:
[----:B------:R-:W-:Y:S05]  /*8480*/  BSYNC B1 ;  /* 0x0000000000017941 */ /* 0x000fea0003800000 */
.L_x_52:
        /* <DEDUP_REMOVED lines=12> */
.L_x_55:
[----:B------:R-:W-:Y:S05]  /*8550*/  BSYNC B1 ;  /* 0x0000000000017941 */ /* 0x000fea0003800000 */
.L_x_54:
        /* <DEDUP_REMOVED lines=12> */
.L_x_57:
[----:B------:R-:W-:Y:S05]  /*8620*/  BSYNC B1 ;  /* 0x0000000000017941 */ /* 0x000fea0003800000 */
.L_x_56:
        /* <DEDUP_REMOVED lines=12> */
.L_x_59:
[----:B------:R-:W-:Y:S05]  /*86f0*/  BSYNC B1 ;  /* 0x0000000000017941 */ /* 0x000fea0003800000 */
.L_x_58:
        /* <DEDUP_REMOVED lines=12> */
.L_x_61:
[----:B------:R-:W-:Y:S05]  /*87c0*/  BSYNC B1 ;  /* 0x0000000000017941 */ /* 0x000fea0003800000 */
.L_x_60:
        /* <DEDUP_REMOVED lines=12> */
.L_x_63:
[----:B------:R-:W-:Y:S05]  /*8890*/  BSYNC B1 ;  /* 0x0000000000017941 */ /* 0x000fea0003800000 */
.L_x_62:
        /* <DEDUP_REMOVED lines=12> */
.L_x_65:
[----:B------:R-:W-:Y:S05]  /*8960*/  BSYNC B1 ;  /* 0x0000000000017941 */ /* 0x000fea0003800000 */
.L_x_64:
[----:B-----5:R-:W-:Y:S01]  /*8970*/  LOP3.LUT R36, R36, 0xff, RZ, 0xc0, !PT ;  /* 0x000000ff24247812 */ /* 0x020fe200078ec0ff */
[----:B------:R-:W-:Y:S01]  /*8980*/  BSSY B1, `(.L_x_66) ;  /* 0x0000013000017945 */ /* 0x000fe20003800000 */
[----:B-1----:R-:W-:Y:S02]  /*8990*/  IADD3 R45, P0, R38, 0x80, RZ ;  /* 0x00000080262d7810 */ /* 0x002fe40007f1e0ff */
[----:B------:R-:W-:Y:S02]  /*89a0*/  F2FP.F16.E4M3.UNPACK_B R36, R36 ;  /* 0x00000024ff24723e */ /* 0x000fe400020006ff */
[----:B------:R-:W-:Y:S01]  /*89b0*/  ISETP.GE.AND P1, PT, R44, 0x81, PT ;  /* 0x000000812c00780c */ /* 0x000fe20003f26270 */
[----:B0-----:R-:W-:Y:S02]  /*89c0*/  IMAD.X R37, RZ, RZ, R39, P0 ;  /* 0x000000ffff257224 */ /* 0x001fe400000e0627 */
        /* <DEDUP_REMOVED lines=9> */
[--C-:B------:R-:W-:Y:S02]  /*8a60*/  IADD3.X R37, R37, UR15, R45.reuse, P6, !PT ;  /* 0x0000000f25257c10 */ /* 0x100fe4000b7fe42d */
[----:B------:R-:W-:Y:S01]  /*8a70*/  PRMT R45, RZ, 0x7610, R45 ;  /* 0x00007610ff2d7816 */ /* 0x000fe2000000002d */
[----:B------:R0:W-:Y:S01]  /*8a80*/  @!P5 STG.E.U8 desc[UR36][R26.64+0x19], R47 ;  /* 0x0000192f1a00d986 */ /* 0x0001e2000c101124 */
[----:B------:R-:W-:Y:S05]  /*8a90*/  @P0 BRA `(.L_x_67) ;  /* 0x0000000000040947 */ /* 0x000fea0003800000 */
[----:B------:R1:W5:Y:S02]  /*8aa0*/  LDG.E.U8 R45, desc[UR36][R36.64] ;  /* 0x00000024242d7981 */ /* 0x000364000c1e1100 */
.L_x_67:
[----:B------:R-:W-:Y:S05]  /*8ab0*/  BSYNC B1 ;  /* 0x0000000000017941 */ /* 0x000fea0003800000 */
.L_x_66:
        /* <DEDUP_REMOVED lines=12> */
.L_x_69:
[----:B------:R-:W-:Y:S05]  /*8b80*/  BSYNC B1 ;  /* 0x0000000000017941 */ /* 0x000fea0003800000 */
.L_x_68:
[----:B-----5:R-:W-:Y:S01]  /*8b90*/  LOP3.LUT R45, R45, 0xff, RZ, 0xc0, !PT ;  /* 0x000000ff2d2d7812 */ /* 0x020fe200078ec0ff */
[----:B------:R-:W-:Y:S01]  /*8ba0*/  BSSY B1, `(.L_x_70) ;  /* 0x0000013000017945 */ /* 0x000fe20003800000 */
[----:B0-----:R-:W-:Y:S02]  /*8bb0*/  IADD3 R47, P0, R38, 0x88, RZ ;  /* 0x00000088262f7810 */ /* 0x001fe40007f1e0ff */
[----:B------:R-:W-:-:S03]  /*8bc0*/  F2FP.F16.E4M3.UNPACK_B R45, R45 ;  /* 0x0000002dff2d723e */ /* 0x000fc600020006ff */
[----:B------:R-:W-:Y:S01]  /*8bd0*/  IMAD.X R39, RZ, RZ, R39, P0 ;  /* 0x000000ffff277224 */ /* 0x000fe200000e0627 */
[----:B------:R-:W-:Y:S01]  /*8be0*/  ISETP.GE.AND P0, PT, R44, 0x89, PT ;  /* 0x000000892c00780c */ /* 0x000fe20003f06270 */
[----:B------:R-:W-:Y:S02]  /*8bf0*/  HADD2.F32 R45, -RZ, R45.H0_H0 ;  /* 0x2000002dff2d7230 */ /* 0x000fe40000004100 */
[----:B------:R-:W-:Y:S02]  /*8c00*/  IMAD R46, R39, UR12, RZ ;  /* 0x0000000c272e7c24 */ /* 0x000fe4000f8e02ff */
[----:B------:R-:W-:-:S04]  /*8c10*/  IMAD.WIDE.U32 R40, R47, UR12, R40 ;  /* 0x0000000c2f287c25 */ /* 0x000fc8000f8e0028 */
[----:B------:R-:W-:Y:S01]  /*8c20*/  FMUL R38, R45, UR9 ;  /* 0x000000092d267c20 */ /* 0x000fe20008400000 */
[----:B------:R-:W-:-:S03]  /*8c30*/  IMAD R47, R47, UR13, R46 ;  /* 0x0000000d2f2f7c24 */ /* 0x000fc6000f8e022e */
[----:B------:R-:W-:-:S05]  /*8c40*/  FFMA R38, R209, UR8, R38 ;  /* 0x00000008d1267c23 */ /* 0x000fca0008000026 */
[----:B------:R-:W-:Y:S02]  /*8c50*/  F2FP.SATFINITE.E4M3.F32.PACK_AB_MERGE_C R45, RZ, R38, RZ ;  /* 0x00000026ff2d723e */ /* 0x000fe400048070ff */
[----:B------:R-:W-:Y:S02]  /*8c60*/  IADD3 R38, P6, R40, UR14, RZ ;  /* 0x0000000e28267c10 */ /* 0x000fe4000ffde0ff */
[----:B------:R-:W-:Y:S01]  /*8c70*/  PRMT R40, RZ, 0x7610, R40 ;  /* 0x00007610ff287816 */ /* 0x000fe20000000028 */
[----:B------:R0:W-:Y:S01]  /*8c80*/  @!P5 STG.E.U8 desc[UR36][R28.64+0x1], R45 ;  /* 0x0000012d1c00d986 */ /* 0x0001e2000c101124 */
[----:B------:R-:W-:Y:S02]  /*8c90*/  ISETP.LT.OR P5, PT, R43, 0x1, !P0 ;  /* 0x000000012b00780c */ /* 0x000fe400047a1670 */
[----:B------:R-:W-:-:S11]  /*8ca0*/  IADD3.X R39, R41, UR15, R47, P6, !PT ;  /* 0x0000000f29277c10 */ /* 0x000fd6000b7fe42f */
[----:B0-----:R-:W-:Y:S05]  /*8cb0*/  @P5 BRA `(.L_x_71) ;  /* 0x0000000000045947 */ /* 0x001fea0003800000 */
[----:B------:R0:W5:Y:S02]  /*8cc0*/  LDG.E.U8 R40, desc[UR36][R38.64] ;  /* 0x0000002426287981 */ /* 0x000164000c1e1100 */
.L_x_71:
[----:B------:R-:W-:Y:S05]  /*8cd0*/  BSYNC B1 ;  /* 0x0000000000017941 */ /* 0x000fea0003800000 */
.L_x_70:
        /* <DEDUP_REMOVED lines=12> */
.L_x_73:
[----:B------:R-:W-:Y:S05]  /*8da0*/  BSYNC B1 ;  /* 0x0000000000017941 */ /* 0x000fea0003800000 */
.L_x_72:
        /* <DEDUP_REMOVED lines=12> */
.L_x_75:
[----:B------:R-:W-:Y:S05]  /*8e70*/  BSYNC B1 ;  /* 0x0000000000017941 */ /* 0x000fea0003800000 */
.L_x_74:
        /* <DEDUP_REMOVED lines=12> */
.L_x_77:
[----:B------:R-:W-:Y:S05]  /*8f40*/  BSYNC B1 ;  /* 0x0000000000017941 */ /* 0x000fea0003800000 */
.L_x_76:
        /* <DEDUP_REMOVED lines=12> */
.L_x_79:
[----:B------:R-:W-:Y:S05]  /*9010*/  BSYNC B1 ;  /* 0x0000000000017941 */ /* 0x000fea0003800000 */
.L_x_78:
        /* <DEDUP_REMOVED lines=12> */
.L_x_81:
[----:B------:R-:W-:Y:S05]  /*90e0*/  BSYNC B1 ;  /* 0x0000000000017941 */ /* 0x000fea0003800000 */
.L_x_80:
        /* <DEDUP_REMOVED lines=12> */
.L_x_83:
[----:B------:R-:W-:Y:S05]  /*91b0*/  BSYNC B1 ;  /* 0x0000000000017941 */ /* 0x000fea0003800000 */
.L_x_82:
        /* <DEDUP_REMOVED lines=12> */
.L_x_85:
[----:B------:R-:W-:Y:S05]  /*9280*/  BSYNC B1 ;  /* 0x0000000000017941 */ /* 0x000fea0003800000 */
.L_x_84:
        /* <DEDUP_REMOVED lines=12> */
.L_x_87:
[----:B------:R-:W-:Y:S05]  /*9350*/  BSYNC B1 ;  /* 0x0000000000017941 */ /* 0x000fea0003800000 */
.L_x_86:
        /* <DEDUP_REMOVED lines=12> */
.L_x_89:
[----:B------:R-:W-:Y:S05]  /*9420*/  BSYNC B1 ;  /* 0x0000000000017941 */ /* 0x000fea0003800000 */
.L_x_88:
        /* <DEDUP_REMOVED lines=12> */
.L_x_91:
[----:B------:R-:W-:Y:S05]  /*94f0*/  BSYNC B1 ;  /* 0x0000000000017941 */ /* 0x000fea0003800000 */
.L_x_90:
        /* <DEDUP_REMOVED lines=12> */
.L_x_93:
[----:B------:R-:W-:Y:S05]  /*95c0*/  BSYNC B1 ;  /* 0x0000000000017941 */ /* 0x000fea0003800000 */
.L_x_92:
        /* <DEDUP_REMOVED lines=12> */
.L_x_95:
[----:B------:R-:W-:Y:S05]  /*9690*/  BSYNC B1 ;  /* 0x0000000000017941 */ /* 0x000fea0003800000 */
.L_x_94:
        /* <DEDUP_REMOVED lines=12> */
.L_x_97:
[----:B------:R-:W-:Y:S05]  /*9760*/  BSYNC B1 ;  /* 0x0000000000017941 */ /* 0x000fea0003800000 */
.L_x_96:
        /* <DEDUP_REMOVED lines=12> */
.L_x_99:
[----:B------:R-:W-:Y:S05]  /*9830*/  BSYNC B1 ;  /* 0x0000000000017941 */ /* 0x000fea0003800000 */
.L_x_98:
        /* <DEDUP_REMOVED lines=12> */
.L_x_101:
[----:B------:R-:W-:Y:S05]  /*9900*/  BSYNC B1 ;  /* 0x0000000000017941 */ /* 0x000fea0003800000 */
.L_x_100:
        /* <DEDUP_REMOVED lines=12> */
.L_x_103:
[----:B------:R-:W-:Y:S05]  /*99d0*/  BSYNC B1 ;  /* 0x0000000000017941 */ /* 0x000fea0003800000 */
.L_x_102:
        /* <DEDUP_REMOVED lines=12> */
.L_x_105:
[----:B------:R-:W-:Y:S05]  /*9aa0*/  BSYNC B1 ;  /* 0x0000000000017941 */ /* 0x000fea0003800000 */
.L_x_104:
        /* <DEDUP_REMOVED lines=12> */
.L_x_107:
[----:B------:R-:W-:Y:S05]  /*9b70*/  BSYNC B1 ;  /* 0x0000000000017941 */ /* 0x000fea0003800000 */
.L_x_106:
        /* <DEDUP_REMOVED lines=12> */
.L_x_109:
[----:B------:R-:W-:Y:S05]  /*9c40*/  BSYNC B1 ;  /* 0x0000000000017941 */ /* 0x000fea0003800000 */
.L_x_108:
        /* <DEDUP_REMOVED lines=12> */
.L_x_111:
[----:B------:R-:W-:Y:S05]  /*9d10*/  BSYNC B1 ;  /* 0x0000000000017941 */ /* 0x000fea0003800000 */
.L_x_110:
        /* <DEDUP_REMOVED lines=12> */
.L_x_113:
[----:B------:R-:W-:Y:S05]  /*9de0*/  BSYNC B1 ;  /* 0x0000000000017941 */ /* 0x000fea0003800000 */
.L_x_112:
        /* <DEDUP_REMOVED lines=12> */
.L_x_115:
[----:B------:R-:W-:Y:S05]  /*9eb0*/  BSYNC B1 ;  /* 0x0000000000017941 */ /* 0x000fea0003800000 */
.L_x_114:
        /* <DEDUP_REMOVED lines=12> */
.L_x_117:
[----:B------:R-:W-:Y:S05]  /*9f80*/  BSYNC B1 ;  /* 0x0000000000017941 */ /* 0x000fea0003800000 */
.L_x_116:
        /* <DEDUP_REMOVED lines=12> */
.L_x_119:
[----:B------:R-:W-:Y:S05]  /*a050*/  BSYNC B1 ;  /* 0x0000000000017941 */ /* 0x000fea0003800000 */
.L_x_118:
        /* <DEDUP_REMOVED lines=12> */
.L_x_121:
[----:B------:R-:W-:Y:S05]  /*a120*/  BSYNC B1 ;  /* 0x0000000000017941 */ /* 0x000fea0003800000 */
.L_x_120:
[----:B-----5:R-:W-:Y:S01]  /*a130*/  LOP3.LUT R40, R40, 0xff, RZ, 0xc0, !PT ;  /* 0x000000ff28287812 */ /* 0x020fe200078ec0ff */
[----:B------:R-:W-:Y:S01]  /*a140*/  BSSY B1, `(.L_x_122) ;  /* 0x000000b000017945 */ /* 0x000fe20003800000 */
[----:B------:R-:W-:Y:S02]  /*a150*/  ISETP.LT.OR P5, PT, R43, 0x39, !P3 ;  /* 0x000000392b00780c */ /* 0x000fe40005fa1670 */
[----:B------:R-:W-:-:S05]  /*a160*/  F2FP.F16.E4M3.UNPACK_B R40, R40 ;  /* 0x00000028ff28723e */ /* 0x000fca00020006ff */
[----:B------:R-:W-:-:S05]  /*a170*/  HADD2.F32 R40, -RZ, R40.H0_H0 ;  /* 0x20000028ff287230 */ /* 0x000fca0000004100 */
[----:B------:R-:W-:-:S04]  /*a180*/  FMUL R40, R40, UR9 ;  /* 0x0000000928287c20 */ /* 0x000fc80008400000 */
[----:B------:R-:W-:Y:S01]  /*a190*/  FFMA R40, R23, UR8, R40 ;  /* 0x0000000817287c23 */ /* 0x000fe20008000028 */
[----:B------:R-:W-:-:S04]  /*a1a0*/  PRMT R23, RZ, 0x7610, R23 ;  /* 0x00007610ff177816 */ /* 0x000fc80000000017 */
[----:B0-----:R-:W-:-:S05]  /*a1b0*/  F2FP.SATFINITE.E4M3.F32.PACK_AB_MERGE_C R41, RZ, R40, RZ ;  /* 0x00000028ff29723e */ /* 0x001fca00048070ff */
[----:B------:R0:W-:Y:S01]  /*a1c0*/  @!P6 STG.E.U8 desc[UR36][R26.64+0x31], R41 ;  /* 0x000031291a00e986 */ /* 0x0001e2000c101124 */
[----:B------:R-:W-:Y:S05]  /*a1d0*/  @P5 BRA `(.L_x_123) ;  /* 0x0000000000045947 */ /* 0x000fea0003800000 */
[----:B------:R0:W5:Y:S02]  /*a1e0*/  LDG.E.U8 R23, desc[UR36][R32.64+0x38] ;  /* 0x0000382420177981 */ /* 0x000164000c1e1100 */
.L_x_123:
[----:B------:R-:W-:Y:S05]  /*a1f0*/  BSYNC B1 ;  /* 0x0000000000017941 */ /* 0x000fea0003800000 */
.L_x_122:
        /* <DEDUP_REMOVED lines=8> */
[----:B------:R-:W-:-:S05]  /*a280*/  F2FP.SATFINITE.E4M3.F32.PACK_AB_MERGE_C R23, RZ, R23, RZ ;  /* 0x00000017ff17723e */ /* 0x000fca00048070ff */
[----:B------:R0:W-:Y:S01]  /*a290*/  @!P5 STG.E.U8 desc[UR36][R24.64+0x38], R23 ;  /* 0x000038171800d986 */ /* 0x0001e2000c101124 */
[----:B------:R-:W-:Y:S05]  /*a2a0*/  @P6 BRA `(.L_x_125) ;  /* 0x0000000000046947 */ /* 0x000fea0003800000 */
[----:B------:R0:W5:Y:S02]  /*a2b0*/  LDG.E.U8 R22, desc[UR36][R32.64+0x39] ;  /* 0x0000392420167981 */ /* 0x000164000c1e1100 */
.L_x_125:
[----:B------:R-:W-:Y:S05]  /*a2c0*/  BSYNC B1 ;  /* 0x0000000000017941 */ /* 0x000fea0003800000 */
.L_x_124:
        /* <DEDUP_REMOVED lines=12> */
.L_x_127:
[----:B------:R-:W-:Y:S05]  /*a390*/  BSYNC B1 ;  /* 0x0000000000017941 */ /* 0x000fea0003800000 */
.L_x_126:
        /* <DEDUP_REMOVED lines=12> */
.L_x_129:
[----:B------:R-:W-:Y:S05]  /*a460*/  BSYNC B1 ;  /* 0x0000000000017941 */ /* 0x000fea0003800000 */
.L_x_128:
        /* <DEDUP_REMOVED lines=12> */
.L_x_131:
[----:B------:R-:W-:Y:S05]  /*a530*/  BSYNC B1 ;  /* 0x0000000000017941 */ /* 0x000fea0003800000 */
.L_x_130:
        /* <DEDUP_REMOVED lines=12> */
.L_x_133:
[----:B------:R-:W-:Y:S05]  /*a600*/  BSYNC B1 ;  /* 0x0000000000017941 */ /* 0x000fea0003800000 */
.L_x_132:
        /* <DEDUP_REMOVED lines=12> */
.L_x_135:
[----:B------:R-:W-:Y:S05]  /*a6d0*/  BSYNC B1 ;  /* 0x0000000000017941 */ /* 0x000fea0003800000 */
.L_x_134:
        /* <DEDUP_REMOVED lines=12> */
.L_x_137:
[----:B------:R-:W-:Y:S05]  /*a7a0*/  BSYNC B1 ;  /* 0x0000000000017941 */ /* 0x000fea0003800000 */
.L_x_136:
        /* <DEDUP_REMOVED lines=12> */
.L_x_139:
[----:B------:R-:W-:Y:S05]  /*a870*/  BSYNC B1 ;  /* 0x0000000000017941 */ /* 0x000fea0003800000 */
.L_x_138:
        /* <DEDUP_REMOVED lines=12> */
.L_x_141:
[----:B------:R-:W-:Y:S05]  /*a940*/  BSYNC B1 ;  /* 0x0000000000017941 */ /* 0x000fea0003800000 */
.L_x_140:
        /* <DEDUP_REMOVED lines=12> */
.L_x_143:
[----:B------:R-:W-:Y:S05]  /*aa10*/  BSYNC B1 ;  /* 0x0000000000017941 */ /* 0x000fea0003800000 */
.L_x_142:
        /* <DEDUP_REMOVED lines=12> */
.L_x_145:
[----:B------:R-:W-:Y:S05]  /*aae0*/  BSYNC B1 ;  /* 0x0000000000017941 */ /* 0x000fea0003800000 */
.L_x_144:
        /* <DEDUP_REMOVED lines=12> */
.L_x_147:
[----:B------:R-:W-:Y:S05]  /*abb0*/  BSYNC B1 ;  /* 0x0000000000017941 */ /* 0x000fea0003800000 */
.L_x_146:
        /* <DEDUP_REMOVED lines=12> */
.L_x_149:
[----:B------:R-:W-:Y:S05]  /*ac80*/  BSYNC B1 ;  /* 0x0000000000017941 */ /* 0x000fea0003800000 */
.L_x_148:
        /* <DEDUP_REMOVED lines=12> */
.L_x_151:
[----:B------:R-:W-:Y:S05]  /*ad50*/  BSYNC B1 ;  /* 0x0000000000017941 */ /* 0x000fea0003800000 */
.L_x_150:
        /* <DEDUP_REMOVED lines=12> */
.L_x_153:
[----:B------:R-:W-:Y:S05]  /*ae20*/  BSYNC B1 ;  /* 0x0000000000017941 */ /* 0x000fea0003800000 */
.L_x_152:
        /* <DEDUP_REMOVED lines=12> */
.L_x_155:
[----:B------:R-:W-:Y:S05]  /*aef0*/  BSYNC B1 ;  /* 0x0000000000017941 */ /* 0x000fea0003800000 */
.L_x_154:
        /* <DEDUP_REMOVED lines=12> */
.L_x_157:
[----:B------:R-:W-:Y:S05]  /*afc0*/  BSYNC B1 ;  /* 0x0000000000017941 */ /* 0x000fea0003800000 */
.L_x_156:
        /* <DEDUP_REMOVED lines=12> */
.L_x_159:
[----:B------:R-:W-:Y:S05]  /*b090*/  BSYNC B1 ;  /* 0x0000000000017941 */ /* 0x000fea0003800000 */
.L_x_158:
        /* <DEDUP_REMOVED lines=12> */
.L_x_161:
[----:B------:R-:W-:Y:S05]  /*b160*/  BSYNC B1 ;  /* 0x0000000000017941 */ /* 0x000fea0003800000 */
.L_x_160:
        /* <DEDUP_REMOVED lines=12> */
.L_x_163:
[----:B------:R-:W-:Y:S05]  /*b230*/  BSYNC B1 ;  /* 0x0000000000017941 */ /* 0x000fea0003800000 */
.L_x_162:
        /* <DEDUP_REMOVED lines=12> */
.L_x_165:
[----:B------:R-:W-:Y:S05]  /*b300*/  BSYNC B1 ;  /* 0x0000000000017941 */ /* 0x000fea0003800000 */
.L_x_164:
[----:B-----5:R-:W-:Y:S01]  /*b310*/  LOP3.LUT R2, R2, 0xff, RZ, 0xc0, !PT ;  /* 0x000000ff02027812 */ /* 0x020fe200078ec0ff */
[----:B------:R-:W-:Y:S01]  /*b320*/  BSSY B1, `(.L_x_166) ;  /* 0x000000b000017945 */ /* 0x000fe20003800000 */
[----:B------:R-:W-:Y:S02]  /*b330*/  ISETP.LT.OR P5, PT, R43, 0x41, !P2 ;  /* 0x000000412b00780c */ /* 0x000fe400057a1670 */
[----:B------:R-:W-:-:S05]  /*b340*/  F2FP.F16.E4M3.UNPACK_B R2, R2 ;  /* 0x00000002ff02723e */ /* 0x000fca00020006ff */
[----:B------:R-:W-:-:S05]  /*b350*/  HADD2.F32 R2, -RZ, R2.H0_H0 ;  /* 0x20000002ff027230 */ /* 0x000fca0000004100 */
[----:B0-----:R-:W-:-:S04]  /*b360*/  FMUL R3, R2, UR9 ;  /* 0x0000000902037c20 */ /* 0x001fc80008400000 */
[----:B------:R-:W-:Y:S01]  /*b370*/  FFMA R3, R0, UR8, R3 ;  /* 0x0000000800037c23 */ /* 0x000fe20008000003 */
[----:B------:R-:W-:-:S04]  /*b380*/  PRMT R0, RZ, 0x7610, R0 ;  /* 0x00007610ff007816 */ /* 0x000fc80000000000 */
[----:B------:R-:W-:-:S05]  /*b390*/  F2FP.SATFINITE.E4M3.F32.PACK_AB_MERGE_C R3, RZ, R3, RZ ;  /* 0x00000003ff03723e */ /* 0x000fca00048070ff */
[----:B------:R0:W-:Y:S01]  /*b3a0*/  @!P6 STG.E.U8 desc[UR36][R24.64+0x41], R3 ;  /* 0x000041031800e986 */ /* 0x0001e2000c101124 */
[----:B------:R-:W-:Y:S05]  /*b3b0*/  @P5 BRA `(.L_x_167) ;  /* 0x0000000000045947 */ /* 0x000fea0003800000 */
[----:B------:R0:W5:Y:S02]  /*b3c0*/  LDG.E.U8 R0, desc[UR36][R34.64+0x40] ;  /* 0x0000402422007981 */ /* 0x000164000c1e1100 */
.L_x_167:
[----:B------:R-:W-:Y:S05]  /*b3d0*/  BSYNC B1 ;  /* 0x0000000000017941 */ /* 0x000fea0003800000 */
.L_x_166:
[----:B------:R-:W2:Y:S01]  /*b3e0*/  LDL.LU R2, [R1] ;  /* 0x0000000001027983 */ /* 0x000ea20000300800 */
[----:B-----5:R-:W-:Y:S01]  /*b3f0*/  LOP3.LUT R0, R0, 0xff, RZ, 0xc0, !PT ;  /* 0x000000ff00007812 */ /* 0x020fe200078ec0ff */
[----:B------:R-:W-:Y:S01]  /*b400*/  BSSY B1, `(.L_x_168) ;  /* 0x000000b000017945 */ /* 0x000fe20003800000 */
[----:B------:R-:W-:Y:S02]  /*b410*/  ISETP.LT.OR P6, PT, R43, 0x42, !P2 ;  /* 0x000000422b00780c */ /* 0x000fe400057c1670 */
[----:B------:R-:W-:-:S05]  /*b420*/  F2FP.F16.E4M3.UNPACK_B R0, R0 ;  /* 0x00000000ff00723e */ /* 0x000fca00020006ff */
[----:B------:R-:W-:-:S05]  /*b430*/  HADD2.F32 R0, -RZ, R0.H0_H0 ;  /* 0x20000000ff007230 */ /* 0x000fca0000004100 */
[----:B------:R-:W-:-:S04]  /*b440*/  FMUL R0, R0, UR9 ;  /* 0x0000000900007c20 */ /* 0x000fc80008400000 */
[----:B--2---:R-:W-:-:S05]  /*b450*/  FFMA R0, R2, UR8, R0 ;  /* 0x0000000802007c23 */ /* 0x004fca0008000000 */
[----:B0-----:R-:W-:Y:S02]  /*b460*/  F2FP.SATFINITE.E4M3.F32.PACK_AB_MERGE_C R3, RZ, R0, RZ ;  /* 0x00000000ff03723e */ /* 0x001fe400048070ff */
[----:B------:R-:W-:-:S03]  /*b470*/  PRMT R0, RZ, 0x7610, R0 ;  /* 0x00007610ff007816 */ /* 0x000fc60000000000 */
[----:B------:R0:W-:Y:S01]  /*b480*/  @!P5 STG.E.U8 desc[UR36][R26.64+0x40], R3 ;  /* 0x000040031a00d986 */ /* 0x0001e2000c101124 */
[----:B------:R-:W-:Y:S05]  /*b490*/  @P6 BRA `(.L_x_169) ;  /* 0x0000000000046947 */ /* 0x000fea0003800000 */
[----:B------:R2:W5:Y:S02]  /*b4a0*/  LDG.E.U8 R0, desc[UR36][R34.64+0x41] ;  /* 0x0000412422007981 */ /* 0x000564000c1e1100 */
.L_x_169:
[----:B------:R-:W-:Y:S05]  /*b4b0*/  BSYNC B1 ;  /* 0x0000000000017941 */ /* 0x000fea0003800000 */
.L_x_168:
[----:B------:R-:W3:Y:S01]  /*b4c0*/  LDL.LU R2, [R1+0x4] ;  /* 0x0000040001027983 */ /* 0x000ee20000300800 */
[----:B-----5:R-:W-:Y:S01]  /*b4d0*/  LOP3.LUT R0, R0, 0xff, RZ, 0xc0, !PT ;  /* 0x000000ff00007812 */ /* 0x020fe200078ec0ff */
[----:B------:R-:W-:Y:S01]  /*b4e0*/  BSSY B1, `(.L_x_170) ;  /* 0x000000b000017945 */ /* 0x000fe20003800000 */
[----:B------:R-:W-:Y:S02]  /*b4f0*/  ISETP.LT.OR P5, PT, R43, 0x49, !P3 ;  /* 0x000000492b00780c */ /* 0x000fe40005fa1670 */
[----:B------:R-:W-:-:S05]  /*b500*/  F2FP.F16.E4M3.UNPACK_B R0, R0 ;  /* 0x00000000ff00723e */ /* 0x000fca00020006ff */
[----:B------:R-:W-:-:S05]  /*b510*/  HADD2.F32 R0, -RZ, R0.H0_H0 ;  /* 0x20000000ff007230 */ /* 0x000fca0000004100 */
[----:B------:R-:W-:-:S04]  /*b520*/  FMUL R0, R0, UR9 ;  /* 0x0000000900007c20 */ /* 0x000fc80008400000 */
[----:B---3--:R-:W-:-:S05]  /*b530*/  FFMA R0, R2, UR8, R0 ;  /* 0x0000000802007c23 */ /* 0x008fca0008000000 */
[----:B0-----:R-:W-:Y:S02]  /*b540*/  F2FP.SATFINITE.E4M3.F32.PACK_AB_MERGE_C R3, RZ, R0, RZ ;  /* 0x00000000ff03723e */ /* 0x001fe400048070ff */
[----:B------:R-:W-:-:S03]  /*b550*/  PRMT R0, RZ, 0x7610, R0 ;  /* 0x00007610ff007816 */ /* 0x000fc60000000000 */
[----:B------:R0:W-:Y:S01]  /*b560*/  @!P6 STG.E.U8 desc[UR36][R26.64+0x41], R3 ;  /* 0x000041031a00e986 */ /* 0x0001e2000c101124 */
[----:B------:R-:W-:Y:S05]  /*b570*/  @P5 BRA `(.L_x_171) ;  /* 0x0000000000045947 */ /* 0x000fea0003800000 */
[----:B------:R3:W5:Y:S02]  /*b580*/  LDG.E.U8 R0, desc[UR36][R32.64+0x48] ;  /* 0x0000482420007981 */ /* 0x000764000c1e1100 */
.L_x_171:
[----:B------:R-:W-:Y:S05]  /*b590*/  BSYNC B1 ;  /* 0x0000000000017941 */ /* 0x000fea0003800000 */
.L_x_170:
[----:B------:R-:W2:Y:S01]  /*b5a0*/  LDL.LU R2, [R1+0x8] ;  /* 0x0000080001027983 */ /* 0x000ea20000300800 */
        /* <DEDUP_REMOVED lines=12> */
.L_x_173:
[----:B------:R-:W-:Y:S05]  /*b670*/  BSYNC B1 ;  /* 0x0000000000017941 */ /* 0x000fea0003800000 */
.L_x_172:
        /* <DEDUP_REMOVED lines=13> */
.L_x_175:
[----:B------:R-:W-:Y:S05]  /*b750*/  BSYNC B1 ;  /* 0x0000000000017941 */ /* 0x000fea0003800000 */
.L_x_174:
        /* <DEDUP_REMOVED lines=13> */
.L_x_177:
[----:B------:R-:W-:Y:S05]  /*b830*/  BSYNC B1 ;  /* 0x0000000000017941 */ /* 0x000fea0003800000 */
.L_x_176:
        /* <DEDUP_REMOVED lines=13> */
.L_x_179:
[----:B------:R-:W-:Y:S05]  /*b910*/  BSYNC B1 ;  /* 0x0000000000017941 */ /* 0x000fea0003800000 */
.L_x_178:
        /* <DEDUP_REMOVED lines=13> */
.L_x_181:
[----:B------:R-:W-:Y:S05]  /*b9f0*/  BSYNC B1 ;  /* 0x0000000000017941 */ /* 0x000fea0003800000 */
.L_x_180:
        /* <DEDUP_REMOVED lines=13> */
.L_x_183:
[----:B------:R-:W-:Y:S05]  /*bad0*/  BSYNC B1 ;  /* 0x0000000000017941 */ /* 0x000fea0003800000 */
.L_x_182:
        /* <DEDUP_REMOVED lines=13> */
.L_x_185:
[----:B------:R-:W-:Y:S05]  /*bbb0*/  BSYNC B1 ;  /* 0x0000000000017941 */ /* 0x000fea0003800000 */
.L_x_184:
        /* <DEDUP_REMOVED lines=13> */
.L_x_187:
[----:B------:R-:W-:Y:S05]  /*bc90*/  BSYNC B1 ;  /* 0x0000000000017941 */ /* 0x000fea0003800000 */
.L_x_186:
        /* <DEDUP_REMOVED lines=13> */
.L_x_189:
[----:B------:R-:W-:Y:S05]  /*bd70*/  BSYNC B1 ;  /* 0x0000000000017941 */ /* 0x000fea0003800000 */
.L_x_188:
        /* <DEDUP_REMOVED lines=13> */
.L_x_191:
[----:B------:R-:W-:Y:S05]  /*be50*/  BSYNC B1 ;  /* 0x0000000000017941 */ /* 0x000fea0003800000 */
.L_x_190:
        /* <DEDUP_REMOVED lines=13> */
.L_x_193:
[----:B------:R-:W-:Y:S05]  /*bf30*/  BSYNC B1 ;  /* 0x0000000000017941 */ /* 0x000fea0003800000 */
.L_x_192:
        /* <DEDUP_REMOVED lines=13> */
.L_x_195:
[----:B------:R-:W-:Y:S05]  /*c010*/  BSYNC B1 ;  /* 0x0000000000017941 */ /* 0x000fea0003800000 */
.L_x_194:
        /* <DEDUP_REMOVED lines=13> */
.L_x_197:
[----:B------:R-:W-:Y:S05]  /*c0f0*/  BSYNC B1 ;  /* 0x0000000000017941 */ /* 0x000fea0003800000 */
.L_x_196:
        /* <DEDUP_REMOVED lines=13> */
.L_x_199:
[----:B------:R-:W-:Y:S05]  /*c1d0*/  BSYNC B1 ;  /* 0x0000000000017941 */ /* 0x000fea0003800000 */
.L_x_198:
        /* <DEDUP_REMOVED lines=13> */
.L_x_201:
[----:B------:R-:W-:Y:S05]  /*c2b0*/  BSYNC B1 ;  /* 0x0000000000017941 */ /* 0x000fea0003800000 */
.L_x_200:
        /* <DEDUP_REMOVED lines=13> */
.L_x_203:
[----:B------:R-:W-:Y:S05]  /*c390*/  BSYNC B1 ;  /* 0x0000000000017941 */ /* 0x000fea0003800000 */
.L_x_202:
        /* <DEDUP_REMOVED lines=13> */
.L_x_205:
[----:B------:R-:W-:Y:S05]  /*c470*/  BSYNC B1 ;  /* 0x0000000000017941 */ /* 0x000fea0003800000 */
.L_x_204:
        /* <DEDUP_REMOVED lines=13> */
.L_x_207:
[----:B------:R-:W-:Y:S05]  /*c550*/  BSYNC B1 ;  /* 0x0000000000017941 */ /* 0x000fea0003800000 */
.L_x_206:
        /* <DEDUP_REMOVED lines=13> */
.L_x_209:
[----:B------:R-:W-:Y:S05]  /*c630*/  BSYNC B1 ;  /* 0x0000000000017941 */ /* 0x000fea0003800000 */
.L_x_208:
        /* <DEDUP_REMOVED lines=13> */
.L_x_211:
[----:B------:R-:W-:Y:S05]  /*c710*/  BSYNC B1 ;  /* 0x0000000000017941 */ /* 0x000fea0003800000 */
.L_x_210:
        /* <DEDUP_REMOVED lines=13> */
.L_x_213:
[----:B------:R-:W-:Y:S05]  /*c7f0*/  BSYNC B1 ;  /* 0x0000000000017941 */ /* 0x000fea0003800000 */
.L_x_212:
        /* <DEDUP_REMOVED lines=13> */
.L_x_215:
[----:B------:R-:W-:Y:S05]  /*c8d0*/  BSYNC B1 ;  /* 0x0000000000017941 */ /* 0x000fea0003800000 */
.L_x_214:
        /* <DEDUP_REMOVED lines=13> */
.L_x_217:
[----:B------:R-:W-:Y:S05]  /*c9b0*/  BSYNC B1 ;  /* 0x0000000000017941 */ /* 0x000fea0003800000 */
.L_x_216:
        /* <DEDUP_REMOVED lines=13> */
.L_x_219:
[----:B------:R-:W-:Y:S05]  /*ca90*/  BSYNC B1 ;  /* 0x0000000000017941 */ /* 0x000fea0003800000 */
.L_x_218:
        /* <DEDUP_REMOVED lines=13> */
.L_x_221:
[----:B------:R-:W-:Y:S05]  /*cb70*/  BSYNC B1 ;  /* 0x0000000000017941 */ /* 0x000fea0003800000 */
.L_x_220:
        /* <DEDUP_REMOVED lines=13> */
.L_x_223:
[----:B------:R-:W-:Y:S05]  /*cc50*/  BSYNC B1 ;  /* 0x0000000000017941 */ /* 0x000fea0003800000 */
.L_x_222:
        /* <DEDUP_REMOVED lines=13> */
.L_x_225:
[----:B------:R-:W-:Y:S05]  /*cd30*/  BSYNC B1 ;  /* 0x0000000000017941 */ /* 0x000fea0003800000 */
.L_x_224:
        /* <DEDUP_REMOVED lines=13> */
.L_x_227:
[----:B------:R-:W-:Y:S05]  /*ce10*/  BSYNC B1 ;  /* 0x0000000000017941 */ /* 0x000fea0003800000 */
.L_x_226:
        /* <DEDUP_REMOVED lines=13> */
.L_x_229:
[----:B------:R-:W-:Y:S05]  /*cef0*/  BSYNC B1 ;  /* 0x0000000000017941 */ /* 0x000fea0003800000 */
.L_x_228:
        /* <DEDUP_REMOVED lines=13> */
.L_x_231:
[----:B------:R-:W-:Y:S05]  /*cfd0*/  BSYNC B1 ;  /* 0x0000000000017941 */ /* 0x000fea0003800000 */
.L_x_230:
        /* <DEDUP_REMOVED lines=13> */
.L_x_233:
[----:B------:R-:W-:Y:S05]  /*d0b0*/  BSYNC B1 ;  /* 0x0000000000017941 */ /* 0x000fea0003800000 */
.L_x_232:
        /* <DEDUP_REMOVED lines=13> */
.L_x_235:
[----:B------:R-:W-:Y:S05]  /*d190*/  BSYNC B1 ;  /* 0x0000000000017941 */ /* 0x000fea0003800000 */
.L_x_234:
        /* <DEDUP_REMOVED lines=13> */
.L_x_237:
[----:B------:R-:W-:Y:S05]  /*d270*/  BSYNC B1 ;  /* 0x0000000000017941 */ /* 0x000fea0003800000 */
.L_x_236:
        /* <DEDUP_REMOVED lines=13> */
.L_x_239:
[----:B------:R-:W-:Y:S05]  /*d350*/  BSYNC B1 ;  /* 0x0000000000017941 */ /* 0x000fea0003800000 */
.L_x_238:
        /* <DEDUP_REMOVED lines=13> */
.L_x_241:
[----:B------:R-:W-:Y:S05]  /*d430*/  BSYNC B1 ;  /* 0x0000000000017941 */ /* 0x000fea0003800000 */
.L_x_240:
        /* <DEDUP_REMOVED lines=13> */
.L_x_243:
[----:B------:R-:W-:Y:S05]  /*d510*/  BSYNC B1 ;  /* 0x0000000000017941 */ /* 0x000fea0003800000 */
.L_x_242:
        /* <DEDUP_REMOVED lines=13> */
.L_x_245:
[----:B------:R-:W-:Y:S05]  /*d5f0*/  BSYNC B1 ;  /* 0x0000000000017941 */ /* 0x000fea0003800000 */
.L_x_244:
        /* <DEDUP_REMOVED lines=13> */
.L_x_247:
[----:B------:R-:W-:Y:S05]  /*d6d0*/  BSYNC B1 ;  /* 0x0000000000017941 */ /* 0x000fea0003800000 */
.L_x_246:
        /* <DEDUP_REMOVED lines=13> */
.L_x_249:
[----:B------:R-:W-:Y:S05]  /*d7b0*/  BSYNC B1 ;  /* 0x0000000000017941 */ /* 0x000fea0003800000 */
.L_x_248:
        /* <DEDUP_REMOVED lines=13> */
.L_x_251:
[----:B------:R-:W-:Y:S05]  /*d890*/  BSYNC B1 ;  /* 0x0000000000017941 */ /* 0x000fea0003800000 */
.L_x_250:
        /* <DEDUP_REMOVED lines=13> */
.L_x_253:
[----:B------:R-:W-:Y:S05]  /*d970*/  BSYNC B1 ;  /* 0x0000000000017941 */ /* 0x000fea0003800000 */
.L_x_252:
        /* <DEDUP_REMOVED lines=13> */
.L_x_255:
[----:B------:R-:W-:Y:S05]  /*da50*/  BSYNC B1 ;  /* 0x0000000000017941 */ /* 0x000fea0003800000 */
.L_x_254:
        /* <DEDUP_REMOVED lines=13> */
.L_x_257:
[----:B------:R-:W-:Y:S05]  /*db30*/  BSYNC B1 ;  /* 0x0000000000017941 */ /* 0x000fea0003800000 */
.L_x_256:
        /* <DEDUP_REMOVED lines=13> */
.L_x_259:
[----:B------:R-:W-:Y:S05]  /*dc10*/  BSYNC B1 ;  /* 0x0000000000017941 */ /* 0x000fea0003800000 */
.L_x_258:
        /* <DEDUP_REMOVED lines=13> */
.L_x_261:
[----:B------:R-:W-:Y:S05]  /*dcf0*/  BSYNC B1 ;  /* 0x0000000000017941 */ /* 0x000fea0003800000 */
.L_x_260:
        /* <DEDUP_REMOVED lines=13> */
.L_x_263:
[----:B------:R-:W-:Y:S05]  /*ddd0*/  BSYNC B1 ;  /* 0x0000000000017941 */ /* 0x000fea0003800000 */
.L_x_262:
        /* <DEDUP_REMOVED lines=13> */
.L_x_265:
[----:B------:R-:W-:Y:S05]  /*deb0*/  BSYNC B1 ;  /* 0x0000000000017941 */ /* 0x000fea0003800000 */
.L_x_264:
        /* <DEDUP_REMOVED lines=13> */
.L_x_267:
[----:B------:R-:W-:Y:S05]  /*df90*/  BSYNC B1 ;  /* 0x0000000000017941 */ /* 0x000fea0003800000 */
.L_x_266:
        /* <DEDUP_REMOVED lines=13> */
.L_x_269:
[----:B------:R-:W-:Y:S05]  /*e070*/  BSYNC B1 ;  /* 0x0000000000017941 */ /* 0x000fea0003800000 */
.L_x_268:
        /* <DEDUP_REMOVED lines=13> */
.L_x_271:
[----:B------:R-:W-:Y:S05]  /*e150*/  BSYNC B1 ;  /* 0x0000000000017941 */ /* 0x000fea0003800000 */
.L_x_270:
        /* <DEDUP_REMOVED lines=13> */
.L_x_273:
[----:B------:R-:W-:Y:S05]  /*e230*/  BSYNC B1 ;  /* 0x0000000000017941 */ /* 0x000fea0003800000 */
.L_x_272:
        /* <DEDUP_REMOVED lines=13> */
.L_x_275:
[----:B------:R-:W-:Y:S05]  /*e310*/  BSYNC B1 ;  /* 0x0000000000017941 */ /* 0x000fea0003800000 */
.L_x_274:
        /* <DEDUP_REMOVED lines=13> */
.L_x_277:
[----:B------:R-:W-:Y:S05]  /*e3f0*/  BSYNC B1 ;  /* 0x0000000000017941 */ /* 0x000fea0003800000 */
.L_x_276:
        /* <DEDUP_REMOVED lines=13> */
.L_x_279:
[----:B------:R-:W-:Y:S05]  /*e4d0*/  BSYNC B1 ;  /* 0x0000000000017941 */ /* 0x000fea0003800000 */
.L_x_278:
        /* <DEDUP_REMOVED lines=13> */
.L_x_281:
[----:B------:R-:W-:Y:S05]  /*e5b0*/  BSYNC B1 ;  /* 0x0000000000017941 */ /* 0x000fea0003800000 */
.L_x_280:
        /* <DEDUP_REMOVED lines=13> */
.L_x_283:
[----:B------:R-:W-:Y:S05]  /*e690*/  BSYNC B1 ;  /* 0x0000000000017941 */ /* 0x000fea0003800000 */
.L_x_282:
        /* <DEDUP_REMOVED lines=13> */
.L_x_285:
[----:B------:R-:W-:Y:S05]  /*e770*/  BSYNC B1 ;  /* 0x0000000000017941 */ /* 0x000fea0003800000 */
.L_x_284:
        /* <DEDUP_REMOVED lines=13> */
.L_x_287:
[----:B------:R-:W-:Y:S05]  /*e850*/  BSYNC B1 ;  /* 0x0000000000017941 */ /* 0x000fea0003800000 */
.L_x_286:
        /* <DEDUP_REMOVED lines=13> */
.L_x_289:
[----:B------:R-:W-:Y:S05]  /*e930*/  BSYNC B1 ;  /* 0x0000000000017941 */ /* 0x000fea0003800000 */
.L_x_288:
        /* <DEDUP_REMOVED lines=13> */
.L_x_291:
[----:B------:R-:W-:Y:S05]  /*ea10*/  BSYNC B1 ;  /* 0x0000000000017941 */ /* 0x000fea0003800000 */
.L_x_290:
        /* <DEDUP_REMOVED lines=13> */
.L_x_293:
[----:B------:R-:W-:Y:S05]  /*eaf0*/  BSYNC B1 ;  /* 0x0000000000017941 */ /* 0x000fea0003800000 */
.L_x_292:
        /* <DEDUP_REMOVED lines=13> */
.L_x_295:
[----:B------:R-:W-:Y:S05]  /*ebd0*/  BSYNC B1 ;  /* 0x0000000000017941 */ /* 0x000fea0003800000 */
.L_x_294:
        /* <DEDUP_REMOVED lines=13> */
.L_x_297:
[----:B------:R-:W-:Y:S05]  /*ecb0*/  BSYNC B1 ;  /* 0x0000000000017941 */ /* 0x000fea0003800000 */
.L_x_296:
        /* <DEDUP_REMOVED lines=13> */
.L_x_299:
[----:B------:R-:W-:Y:S05]  /*ed90*/  BSYNC B1 ;  /* 0x0000000000017941 */ /* 0x000fea0003800000 */
.L_x_298:
        /* <DEDUP_REMOVED lines=13> */
.L_x_301:
[----:B------:R-:W-:Y:S05]  /*ee70*/  BSYNC B1 ;  /* 0x0000000000017941 */ /* 0x000fea0003800000 */
.L_x_300:
        /* <DEDUP_REMOVED lines=13> */
.L_x_303:
[----:B------:R-:W-:Y:S05]  /*ef50*/  BSYNC B1 ;  /* 0x0000000000017941 */ /* 0x000fea0003800000 */
.L_x_302:
        /* <DEDUP_REMOVED lines=13> */
.L_x_305:
[----:B------:R-:W-:Y:S05]  /*f030*/  BSYNC B1 ;  /* 0x0000000000017941 */ /* 0x000fea0003800000 */
.L_x_304:
        /* <DEDUP_REMOVED lines=13> */
.L_x_307:
[----:B------:R-:W-:Y:S05]  /*f110*/  BSYNC B1 ;  /* 0x0000000000017941 */ /* 0x000fea0003800000 */
.L_x_306:
        /* <DEDUP_REMOVED lines=13> */
.L_x_309:
[----:B------:R-:W-:Y:S05]  /*f1f0*/  BSYNC B1 ;  /* 0x0000000000017941 */ /* 0x000fea0003800000 */
.L_x_308:
        /* <DEDUP_REMOVED lines=13> */
.L_x_311:
[----:B------:R-:W-:Y:S05]  /*f2d0*/  BSYNC B1 ;  /* 0x0000000000017941 */ /* 0x000fea0003800000 */
.L_x_310:
        /* <DEDUP_REMOVED lines=13> */
.L_x_313:
[----:B------:R-:W-:Y:S05]  /*f3b0*/  BSYNC B1 ;  /* 0x0000000000017941 */ /* 0x000fea0003800000 */
.L_x_312:
        /* <DEDUP_REMOVED lines=13> */
.L_x_315:
[----:B------:R-:W-:Y:S05]  /*f490*/  BSYNC B1 ;  /* 0x0000000000017941 */ /* 0x000fea0003800000 */
.L_x_314:
        /* <DEDUP_REMOVED lines=13> */
.L_x_317:
[----:B------:R-:W-:Y:S05]  /*f570*/  BSYNC B1 ;  /* 0x0000000000017941 */ /* 0x000fea0003800000 */
.L_x_316:
        /* <DEDUP_REMOVED lines=13> */
.L_x_319:
[----:B------:R-:W-:Y:S05]  /*f650*/  BSYNC B1 ;  /* 0x0000000000017941 */ /* 0x000fea0003800000 */
.L_x_318:
        /* <DEDUP_REMOVED lines=13> */
.L_x_321:
[----:B------:R-:W-:Y:S05]  /*f730*/  BSYNC B1 ;  /* 0x0000000000017941 */ /* 0x000fea0003800000 */
.L_x_320:
        /* <DEDUP_REMOVED lines=13> */
.L_x_323:
[----:B------:R-:W-:Y:S05]  /*f810*/  BSYNC B1 ;  /* 0x0000000000017941 */ /* 0x000fea0003800000 */
.L_x_322:
        /* <DEDUP_REMOVED lines=13> */
.L_x_325:
[----:B------:R-:W-:Y:S05]  /*f8f0*/  BSYNC B1 ;  /* 0x0000000000017941 */ /* 0x000fea0003800000 */
.L_x_324:
        /* <DEDUP_REMOVED lines=13> */
.L_x_327:
[----:B------:R-:W-:Y:S05]  /*f9d0*/  BSYNC B1 ;  /* 0x0000000000017941 */ /* 0x000fea0003800000 */
.L_x_326:
        /* <DEDUP_REMOVED lines=13> */
.L_x_329:
[----:B------:R-:W-:Y:S05]  /*fab0*/  BSYNC B1 ;  /* 0x0000000000017941 */ /* 0x000fea0003800000 */
.L_x_328:
        /* <DEDUP_REMOVED lines=13> */
.L_x_331:
[----:B------:R-:W-:Y:S05]  /*fb90*/  BSYNC B1 ;  /* 0x0000000000017941 */ /* 0x000fea0003800000 */
.L_x_330:
        /* <DEDUP_REMOVED lines=13> */
.L_x_333:
[----:B------:R-:W-:Y:S05]  /*fc70*/  BSYNC B1 ;  /* 0x0000000000017941 */ /* 0x000fea0003800000 */
.L_x_332:
        /* <DEDUP_REMOVED lines=13> */
.L_x_335:
[----:B------:R-:W-:Y:S05]  /*fd50*/  BSYNC B1 ;  /* 0x0000000000017941 */ /* 0x000fea0003800000 */
.L_x_334:
        /* <DEDUP_REMOVED lines=13> */
.L_x_337:
[----:B------:R-:W-:Y:S05]  /*fe30*/  BSYNC B1 ;  /* 0x0000000000017941 */ /* 0x000fea0003800000 */
.L_x_336:
        /* <DEDUP_REMOVED lines=13> */
.L_x_339:
[----:B------:R-:W-:Y:S05]  /*ff10*/  BSYNC B1 ;  /* 0x0000000000017941 */ /* 0x000fea0003800000 */
.L_x_338:
        /* <DEDUP_REMOVED lines=13> */
.L_x_341:
[----:B------:R-:W-:Y:S05]  /*fff0*/  BSYNC B1 ;  /* 0x0000000000017941 */ /* 0x000fea0003800000 */
.L_x_340:
        /* <DEDUP_REMOVED lines=13> */
.L_x_343:
[----:B------:R-:W-:Y:S05]  /*100d0*/  BSYNC B1 ;  /* 0x0000000000017941 */ /* 0x000fea0003800000 */
.L_x_342:
        /* <DEDUP_REMOVED lines=13> */
.L_x_345:
[----:B------:R-:W-:Y:S05]  /*101b0*/  BSYNC B1 ;  /* 0x0000000000017941 */ /* 0x000fea0003800000 */
.L_x_344:
        /* <DEDUP_REMOVED lines=13> */
.L_x_347:
[----:B------:R-:W-:Y:S05]  /*10290*/  BSYNC B1 ;  /* 0x0000000000017941 */ /* 0x000fea0003800000 */
.L_x_346:
        /* <DEDUP_REMOVED lines=13> */
.L_x_349:
[----:B------:R-:W-:Y:S05]  /*10370*/  BSYNC B1 ;  /* 0x0000000000017941 */ /* 0x000fea0003800000 */
.L_x_348:
        /* <DEDUP_REMOVED lines=13> */
.L_x_351:
[----:B------:R-:W-:Y:S05]  /*10450*/  BSYNC B1 ;  /* 0x0000000000017941 */ /* 0x000fea0003800000 */
.L_x_350:
        /* <DEDUP_REMOVED lines=13> */
.L_x_353:
[----:B------:R-:W-:Y:S05]  /*10530*/  BSYNC B1 ;  /* 0x0000000000017941 */ /* 0x000fea0003800000 */
.L_x_352:
[----:B------:R-:W-:Y:S05]  /*10540*/  @P0 BRA `(.L_x_354) ;  /* 0x0000002c00ac0947 */ /* 0x000fea0003800000 */
[----:B------:R-:W2:Y:S01]  /*10550*/  LDL.LU R2, [R1+0x174] ;  /* 0x0001740001027983 */ /* 0x000ea20000300800 */
[----:B-----5:R-:W-:-:S04]  /*10560*/  LOP3.LUT R0, R0, 0xff, RZ, 0xc0, !PT ;  /* 0x000000ff00007812 */ /* 0x020fc800078ec0ff */
[----:B------:R-:W-:-:S05]  /*10570*/  F2FP.F16.E4M3.UNPACK_B R0, R0 ;  /* 0x00000000ff00723e */ /* 0x000fca00020006ff */
[----:B------:R-:W-:-:S05]  /*10580*/  HADD2.F32 R0, -RZ, R0.H0_H0 ;  /* 0x20000000ff007230 */ /* 0x000fca0000004100 */
[----:B------:R-:W-:-:S04]  /*10590*/  FMUL R0, R0, UR9 ;  /* 0x0000000900007c20 */ /* 0x000fc80008400000 */
[----:B--2---:R-:W-:-:S05]  /*105a0*/  FFMA R0, R2, UR8, R0 ;  /* 0x0000000802007c23 */ /* 0x004fca0008000000 */
[----:B0-----:R-:W-:-:S05]  /*105b0*/  F2FP.SATFINITE.E4M3.F32.PACK_AB_MERGE_C R3, RZ, R0, RZ ;  /* 0x00000000ff03723e */ /* 0x001fca00048070ff */
[----:B------:R0:W-:Y:S01]  /*105c0*/  STG.E.U8 desc[UR36][R30.64+0x99], R3 ;  /* 0x000099031e007986 */ /* 0x0001e2000c101124 */
[----:B------:R-:W-:Y:S05]  /*105d0*/  BRA `(.L_x_354) ;  /* 0x0000002c00887947 */ /* 0x000fea0003800000 */
.L_x_33:
[----:B------:R-:W-:Y:S01]  /*105e0*/  ISETP.GE.AND P3, PT, R44, 0x1, PT ;  /* 0x000000012c00780c */ /* 0x000fe20003f66270 */
[----:B-----5:R-:W-:Y:S01]  /*105f0*/  FMUL R226, R226, UR8 ;  /* 0x00000008e2e27c20 */ /* 0x020fe20008400000 */
[----:B------:R-:W2:Y:S02]  /*10600*/  LDL.LU R227, [R1+0x18] ;  /* 0x0000180001e37983 */ /* 0x000ea40000300800 */
[C---:B------:R-:W-:Y:S02]  /*10610*/  ISETP.LT.OR P0, PT, R43.reuse, 0x1, !P3 ;  /* 0x000000012b00780c */ /* 0x040fe40005f01670 */
[----:B------:R-:W-:Y:S01]  /*10620*/  ISETP.LT.OR P6, PT, R43, 0x2, !P3 ;  /* 0x000000022b00780c */ /* 0x000fe20005fc1670 */
[----:B------:R-:W-:Y:S01]  /*10630*/  FMUL R225, R225, UR8 ;  /* 0x00000008e1e17c20 */ /* 0x000fe20008400000 */
[----:B------:R-:W-:Y:S02]  /*10640*/  F2FP.SATFINITE.E4M3.F32.PACK_AB_MERGE_C R33, RZ, R226, RZ ;  /* 0x000000e2ff21723e */ /* 0x000fe400048070ff */
[----:B------:R-:W-:Y:S01]  /*10650*/  ISETP.GE.AND P2, PT, R44, 0x9, PT ;  /* 0x000000092c00780c */ /* 0x000fe20003f46270 */
[----:B------:R-:W-:Y:S01]  /*10660*/  FMUL R224, R224, UR8 ;  /* 0x00000008e0e07c20 */ /* 0x000fe20008400000 */
[----:B------:R-:W-:Y:S01]  /*10670*/  F2FP.SATFINITE.E4M3.F32.PACK_AB_MERGE_C R225, RZ, R225, RZ ;  /* 0x000000e1ffe1723e */ /* 0x000fe200048070ff */
[----:B------:R-:W-:Y:S01]  /*10680*/  FMUL R223, R223, UR8 ;  /* 0x00000008dfdf7c20 */ /* 0x000fe20008400000 */
[C---:B------:R-:W-:Y:S01]  /*10690*/  ISETP.LT.OR P1, PT, R43.reuse, 0x2, !P2 ;  /* 0x000000022b00780c */ /* 0x040fe20005721670 */
[----:B------:R-:W-:Y:S01]  /*106a0*/  FMUL R222, R222, UR8 ;  /* 0x00000008dede7c20 */ /* 0x000fe20008400000 */
[C---:B------:R-:W-:Y:S01]  /*106b0*/  ISETP.LT.OR P5, PT, R43.reuse, 0x9, !P3 ;  /* 0x000000092b00780c */ /* 0x040fe20005fa1670 */
[----:B------:R0:W-:Y:S01]  /*106c0*/  @!P0 STG.E.U8 desc[UR36][R24.64], R33 ;  /* 0x0000002118008986 */ /* 0x0001e2000c101124 */
[----:B------:R-:W-:-:S03]  /*106d0*/  ISETP.LT.OR P0, PT, R43, 0x1, !P2 ;  /* 0x000000012b00780c */ /* 0x000fc60005701670 */
[----:B------:R-:W-:Y:S01]  /*106e0*/  @!P6 STG.E.U8 desc[UR36][R24.64+0x1], R225 ;  /* 0x000001e11800e986 */ /* 0x000fe2000c101124 */
[----:B------:R-:W-:Y:S01]  /*106f0*/  ISETP.LT.OR P6, PT, R43, 0xa, !P3 ;  /* 0x0000000a2b00780c */ /* 0x000fe20005fc1670 */
[----:B------:R-:W-:Y:S01]  /*10700*/  FMUL R221, R221, UR8 ;  /* 0x00000008dddd7c20 */ /* 0x000fe20008400000 */
[----:B------:R-:W-:Y:S01]  /*10710*/  F2FP.SATFINITE.E4M3.F32.PACK_AB_MERGE_C R35, RZ, R224, RZ ;  /* 0x000000e0ff23723e */ /* 0x000fe200048070ff */
[----:B------:R-:W-:Y:S01]  /*10720*/  FMUL R220, R220, UR8 ;  /* 0x00000008dcdc7c20 */ /* 0x000fe20008400000 */
[----:B------:R-:W-:Y:S01]  /*10730*/  F2FP.SATFINITE.E4M3.F32.PACK_AB_MERGE_C R223, RZ, R223, RZ ;  /* 0x000000dfffdf723e */ /* 0x000fe200048070ff */
[----:B------:R-:W-:Y:S01]  /*10740*/  FMUL R219, R219, UR8 ;  /* 0x00000008dbdb7c20 */ /* 0x000fe20008400000 */
[----:B------:R-:W-:Y:S01]  /*10750*/  FMUL R218, R218, UR8 ;  /* 0x00000008dada7c20 */ /* 0x000fe20008400000 */
[----:B0-----:R-:W-:Y:S01]  /*10760*/  F2FP.SATFINITE.E4M3.F32.PACK_AB_MERGE_C R33, RZ, R222, RZ ;  /* 0x000000deff21723e */ /* 0x001fe200048070ff */
[----:B------:R-:W-:Y:S01]  /*10770*/  FMUL R217, R217, UR8 ;  /* 0x00000008d9d97c20 */ /* 0x000fe20008400000 */
[----:B------:R0:W-:Y:S01]  /*10780*/  @!P0 STG.E.U8 desc[UR36][R26.64], R35 ;  /* 0x000000231a008986 */ /* 0x0001e2000c101124 */
[----:B------:R-:W-:-:S02]  /*10790*/  F2FP.SATFINITE.E4M3.F32.PACK_AB_MERGE_C R221, RZ, R221, RZ ;  /* 0x000000ddffdd723e */ /* 0x000fc400048070ff */
[C---:B------:R-:W-:Y:S01]  /*107a0*/  ISETP.LT.OR P0, PT, R43.reuse, 0x9, !P2 ;  /* 0x000000092b00780c */ /* 0x040fe20005701670 */
[----:B------:R-:W-:Y:S01]  /*107b0*/  @!P1 STG.E.U8 desc[UR36][R26.64+0x1], R223 ;  /* 0x000001df1a009986 */ /* 0x000fe2000c101124 */
[----:B------:R-:W-:-:S03]  /*107c0*/  ISETP.LT.OR P1, PT, R43, 0xa, !P2 ;  /* 0x0000000a2b00780c */ /* 0x000fc60005721670 */
[----:B------:R1:W-:Y:S01]  /*107d0*/  @!P5 STG.E.U8 desc[UR36][R24.64+0x8], R33 ;  /* 0x000008211800d986 */ /* 0x0003e2000c101124 */
[----:B------:R-:W-:-:S03]  /*107e0*/  ISETP.LT.OR P5, PT, R43, 0x11, !P3 ;  /* 0x000000112b00780c */ /* 0x000fc60005fa1670 */
[----:B------:R-:W-:Y:S01]  /*107f0*/  @!P6 STG.E.U8 desc[UR36][R24.64+0x9], R221 ;  /* 0x000009dd1800e986 */ /* 0x000fe2000c101124 */
[----:B------:R-:W-:Y:S02]  /*10800*/  ISETP.LT.OR P6, PT, R43, 0x12, !P3 ;  /* 0x000000122b00780c */ /* 0x000fe40005fc1670 */
[----:B0-----:R-:W-:Y:S01]  /*10810*/  F2FP.SATFINITE.E4M3.F32.PACK_AB_MERGE_C R35, RZ, R220, RZ ;  /* 0x000000dcff23723e */ /* 0x001fe200048070ff */
[----:B------:R-:W-:Y:S01]  /*10820*/  FMUL R216, R216, UR8 ;  /* 0x00000008d8d87c20 */ /* 0x000fe20008400000 */
[----:B------:R-:W-:Y:S01]  /*10830*/  F2FP.SATFINITE.E4M3.F32.PACK_AB_MERGE_C R219, RZ, R219, RZ ;  /* 0x000000dbffdb723e */ /* 0x000fe200048070ff */
[----:B------:R-:W-:Y:S01]  /*10840*/  FMUL R215, R215, UR8 ;  /* 0x00000008d7d77c20 */ /* 0x000fe20008400000 */
[----:B------:R-:W-:Y:S01]  /*10850*/  FMUL R214, R214, UR8 ;  /* 0x00000008d6d67c20 */ /* 0x000fe20008400000 */
[----:B-1----:R-:W-:Y:S01]  /*10860*/  F2FP.SATFINITE.E4M3.F32.PACK_AB_MERGE_C R33, RZ, R218, RZ ;  /* 0x000000daff21723e */ /* 0x002fe200048070ff */
[----:B------:R0:W-:Y:S01]  /*10870*/  @!P0 STG.E.U8 desc[UR36][R26.64+0x8], R35 ;  /* 0x000008231a008986 */ /* 0x0001e2000c101124 */
[----:B------:R-:W-:-:S03]  /*10880*/  F2FP.SATFINITE.E4M3.F32.PACK_AB_MERGE_C R217, RZ, R217, RZ ;  /* 0x000000d9ffd9723e */ /* 0x000fc600048070ff */
[----:B------:R-:W-:Y:S01]  /*10890*/  @!P1 STG.E.U8 desc[UR36][R26.64+0x9], R219 ;  /* 0x000009db1a009986 */ /* 0x000fe2000c101124 */
[----:B------:R-:W-:-:S03]  /*108a0*/  ISETP.LT.OR P1, PT, R43, 0x11, !P2 ;  /* 0x000000112b00780c */ /* 0x000fc60005721670 */
[----:B------:R1:W-:Y:S01]  /*108b0*/  @!P5 STG.E.U8 desc[UR36][R24.64+0x10], R33 ;  /* 0x000010211800d986 */ /* 0x0003e2000c101124 */
[C---:B------:R-:W-:Y:S02]  /*108c0*/  ISETP.LT.OR P5, PT, R43.reuse, 0x12, !P2 ;  /* 0x000000122b00780c */ /* 0x040fe400057a1670 */
[C---:B------:R-:W-:Y:S01]  /*108d0*/  ISETP.LT.OR P0, PT, R43.reuse, 0x19, !P3 ;  /* 0x000000192b00780c */ /* 0x040fe20005f01670 */
[----:B------:R-:W-:Y:S01]  /*108e0*/  @!P6 STG.E.U8 desc[UR36][R24.64+0x11], R217 ;  /* 0x000011d91800e986 */ /* 0x000fe2000c101124 */
[----:B------:R-:W-:Y:S01]  /*108f0*/  ISETP.LT.OR P6, PT, R43, 0x1a, !P3 ;  /* 0x0000001a2b00780c */ /* 0x000fe20005fc1670 */
[----:B------:R-:W-:Y:S01]  /*10900*/  FMUL R213, R213, UR8 ;  /* 0x00000008d5d57c20 */ /* 0x000fe20008400000 */
        /* <DEDUP_REMOVED lines=9> */
[----:B------:R-:W-:-:S03]  /*109a0*/  ISETP.GE.AND P1, PT, R44, 0x81, PT ;  /* 0x000000812c00780c */ /* 0x000fc60003f26270 */
[----:B------:R1:W-:Y:S01]  /*109b0*/  @!P0 STG.E.U8 desc[UR36][R24.64+0x18], R33 ;  /* 0x0000182118008986 */ /* 0x0003e2000c101124 */
[C---:B------:R-:W-:Y:S02]  /*109c0*/  ISETP.LT.OR P0, PT, R43.reuse, 0x1a, !P2 ;  /* 0x0000001a2b00780c */ /* 0x040fe40005701670 */
[C---:B------:R-:W-:Y:S01]  /*109d0*/  ISETP.LT.OR P5, PT, R43.reuse, 0x19, !P2 ;  /* 0x000000192b00780c */ /* 0x040fe200057a1670 */
[----:B------:R-:W-:Y:S01]  /*109e0*/  @!P6 STG.E.U8 desc[UR36][R24.64+0x19], R213 ;  /* 0x000019d51800e986 */ /* 0x000fe2000c101124 */
[----:B------:R-:W-:Y:S02]  /*109f0*/  ISETP.LT.OR P6, PT, R43, 0x1, !P1 ;  /* 0x000000012b00780c */ /* 0x000fe40004fc1670 */
[----:B------:R-:W-:Y:S01]  /*10a00*/  F2FP.SATFINITE.E4M3.F32.PACK_AB_MERGE_C R211, RZ, R211, RZ ;  /* 0x000000d3ffd3723e */ /* 0x000fe200048070ff */
[----:B------:R-:W-:Y:S01]  /*10a10*/  FMUL R209, R209, UR8 ;  /* 0x00000008d1d17c20 */ /* 0x000fe20008400000 */
[----:B0-----:R-:W-:Y:S01]  /*10a20*/  F2FP.SATFINITE.E4M3.F32.PACK_AB_MERGE_C R35, RZ, R212, RZ ;  /* 0x000000d4ff23723e */ /* 0x001fe200048070ff */
[----:B------:R-:W-:Y:S01]  /*10a30*/  FMUL R208, R208, UR8 ;  /* 0x00000008d0d07c20 */ /* 0x000fe20008400000 */
[----:B------:R-:W-:Y:S01]  /*10a40*/  FMUL R207, R207, UR8 ;  /* 0x00000008cfcf7c20 */ /* 0x000fe20008400000 */
[----:B-1----:R-:W-:Y:S01]  /*10a50*/  F2FP.SATFINITE.E4M3.F32.PACK_AB_MERGE_C R33, RZ, R210, RZ ;  /* 0x000000d2ff21723e */ /* 0x002fe200048070ff */
[----:B------:R-:W-:Y:S01]  /*10a60*/  FMUL R206, R206, UR8 ;  /* 0x00000008cece7c20 */ /* 0x000fe20008400000 */
[----:B------:R-:W-:Y:S01]  /*10a70*/  @!P0 STG.E.U8 desc[UR36][R26.64+0x19], R211 ;  /* 0x000019d31a008986 */ /* 0x000fe2000c101124 */
[----:B------:R-:W-:-:S03]  /*10a80*/  ISETP.GE.AND P0, PT, R44, 0x89, PT ;  /* 0x000000892c00780c */ /* 0x000fc60003f06270 */
[----:B------:R0:W-:Y:S01]  /*10a90*/  @!P5 STG.E.U8 desc[UR36][R26.64+0x18], R35 ;  /* 0x000018231a00d986 */ /* 0x0001e2000c101124 */
[----:B------:R-:W-:-:S03]  /*10aa0*/  ISETP.LT.OR P5, PT, R43, 0x2, !P1 ;  /* 0x000000022b00780c */ /* 0x000fc60004fa1670 */
[----:B------:R1:W-:Y:S01]  /*10ab0*/  @!P6 STG.E.U8 desc[UR36][R28.64], R33 ;  /* 0x000000211c00e986 */ /* 0x0003e2000c101124 */
[----:B------:R-:W-:Y:S02]  /*10ac0*/  ISETP.LT.OR P6, PT, R43, 0x1, !P0 ;  /* 0x000000012b00780c */ /* 0x000fe400047c1670 */
[----:B------:R-:W-:Y:S01]  /*10ad0*/  F2FP.SATFINITE.E4M3.F32.PACK_AB_MERGE_C R209, RZ, R209, RZ ;  /* 0x000000d1ffd1723e */ /* 0x000fe200048070ff */
[----:B------:R-:W3:Y:S01]  /*10ae0*/  LDL.LU R226, [R1+0x14] ;  /* 0x0000140001e27983 */ /* 0x000ee20000300800 */
[----:B0-----:R-:W-:-:S03]  /*10af0*/  F2FP.SATFINITE.E4M3.F32.PACK_AB_MERGE_C R35, RZ, R208, RZ ;  /* 0x000000d0ff23723e */ /* 0x001fc600048070ff */
[----:B------:R-:W4:Y:S04]  /*10b00*/  LDL.LU R225, [R1+0x10] ;  /* 0x0000100001e17983 */ /* 0x000f280000300800 */
[----:B------:R-:W-:Y:S01]  /*10b10*/  @!P5 STG.E.U8 desc[UR36][R28.64+0x1], R209 ;  /* 0x000001d11c00d986 */ /* 0x000fe2000c101124 */
[----:B------:R-:W-:-:S03]  /*10b20*/  ISETP.LT.OR P5, PT, R43, 0x2, !P0 ;  /* 0x000000022b00780c */ /* 0x000fc600047a1670 */
[----:B------:R0:W-:Y:S01]  /*10b30*/  @!P6 STG.E.U8 desc[UR36][R30.64], R35 ;  /* 0x000000231e00e986 */ /* 0x0001e2000c101124 */
[----:B------:R-:W-:Y:S02]  /*10b40*/  ISETP.LT.OR P6, PT, R43, 0x9, !P1 ;  /* 0x000000092b00780c */ /* 0x000fe40004fc1670 */
[----:B------:R-:W-:Y:S01]  /*10b50*/  F2FP.SATFINITE.E4M3.F32.PACK_AB_MERGE_C R207, RZ, R207, RZ ;  /* 0x000000cfffcf723e */ /* 0x000fe200048070ff */
[----:B------:R-:W-:Y:S01]  /*10b60*/  FMUL R205, R205, UR8 ;  /* 0x00000008cdcd7c20 */ /* 0x000fe20008400000 */
[----:B-1----:R-:W-:Y:S01]  /*10b70*/  F2FP.SATFINITE.E4M3.F32.PACK_AB_MERGE_C R33, RZ, R206, RZ ;  /* 0x000000ceff21723e */ /* 0x002fe200048070ff */
[----:B------:R-:W2:Y:S04]  /*10b80*/  LDL.LU R224, [R1+0xc] ;  /* 0x00000c0001e07983 */ /* 0x000ea80000300800 */
[----:B------:R-:W-:Y:S01]  /*10b90*/  @!P5 STG.E.U8 desc[UR36][R30.64+0x1], R207 ;  /* 0x000001cf1e00d986 */ /* 0x000fe2000c101124 */
[----:B------:R-:W-:-:S03]  /*10ba0*/  ISETP.LT.OR P5, PT, R43, 0xa, !P1 ;  /* 0x0000000a2b00780c */ /* 0x000fc60004fa1670 */
[----:B------:R1:W-:Y:S01]  /*10bb0*/  @!P6 STG.E.U8 desc[UR36][R28.64+0x8], R33 ;  /* 0x000008211c00e986 */ /* 0x0003e2000c101124 */
[----:B------:R-:W-:Y:S01]  /*10bc0*/  ISETP.LT.OR P6, PT, R43, 0x9, !P0 ;  /* 0x000000092b00780c */ /* 0x000fe200047c1670 */
[----:B------:R-:W-:Y:S02]  /*10bd0*/  FMUL R204, R204, UR8 ;  /* 0x00000008cccc7c20 */ /* 0x000fe40008400000 */
[----:B------:R-:W3:Y:S01]  /*10be0*/  LDL.LU R222, [R1+0x4] ;  /* 0x0000040001de7983 */ /* 0x000ee20000300800 */
[----:B------:R-:W-:-:S03]  /*10bf0*/  F2FP.SATFINITE.E4M3.F32.PACK_AB_MERGE_C R205, RZ, R205, RZ ;  /* 0x000000cdffcd723e */ /* 0x000fc600048070ff */
[----:B------:R-:W4:Y:S01]  /*10c00*/  LDL.LU R223, [R1] ;  /* 0x0000000001df7983 */ /* 0x000f220000300800 */
[----:B0-----:R-:W-:-:S03]  /*10c10*/  F2FP.SATFINITE.E4M3.F32.PACK_AB_MERGE_C R35, RZ, R204, RZ ;  /* 0x000000ccff23723e */ /* 0x001fc600048070ff */
[----:B------:R-:W2:Y:S01]  /*10c20*/  LDL.LU R221, [R1+0x8] ;  /* 0x0000080001dd7983 */ /* 0x000ea20000300800 */
[----:B------:R-:W-:Y:S01]  /*10c30*/  FMUL R203, R203, UR8 ;  /* 0x00000008cbcb7c20 */ /* 0x000fe20008400000 */
[----:B------:R-:W-:Y:S01]  /*10c40*/  FMUL R202, R202, UR8 ;  /* 0x00000008caca7c20 */ /* 0x000fe20008400000 */
[----:B------:R-:W-:Y:S01]  /*10c50*/  FMUL R201, R201, UR8 ;  /* 0x00000008c9c97c20 */ /* 0x000fe20008400000 */
[----:B------:R-:W-:Y:S01]  /*10c60*/  @!P5 STG.E.U8 desc[UR36][R28.64+0x9], R205 ;  /* 0x000009cd1c00d986 */ /* 0x000fe2000c101124 */
[C---:B------:R-:W-:Y:S01]  /*10c70*/  ISETP.LT.OR P5, PT, R43.reuse, 0xa, !P0 ;  /* 0x0000000a2b00780c */ /* 0x040fe200047a1670 */
[----:B------:R-:W-:Y:S01]  /*10c80*/  FMUL R200, R200, UR8 ;  /* 0x00000008c8c87c20 */ /* 0x000fe20008400000 */
[----:B------:R-:W-:Y:S01]  /*10c90*/  F2FP.SATFINITE.E4M3.F32.PACK_AB_MERGE_C R203, RZ, R203, RZ ;  /* 0x000000cbffcb723e */ /* 0x000fe200048070ff */
[----:B------:R0:W-:Y:S01]  /*10ca0*/  @!P6 STG.E.U8 desc[UR36][R30.64+0x8], R35 ;  /* 0x000008231e00e986 */ /* 0x0001e2000c101124 */
[----:B------:R-:W-:Y:S01]  /*10cb0*/  ISETP.LT.OR P6, PT, R43, 0x11, !P1 ;  /* 0x000000112b00780c */ /* 0x000fe20004fc1670 */
[----:B------:R-:W-:Y:S01]  /*10cc0*/  FMUL R199, R199, UR8 ;  /* 0x00000008c7c77c20 */ /* 0x000fe20008400000 */
[----:B-1----:R-:W-:Y:S01]  /*10cd0*/  F2FP.SATFINITE.E4M3.F32.PACK_AB_MERGE_C R33, RZ, R202, RZ ;  /* 0x000000caff21723e */ /* 0x002fe200048070ff */
[----:B------:R-:W-:Y:S01]  /*10ce0*/  FMUL R198, R198, UR8 ;  /* 0x00000008c6c67c20 */ /* 0x000fe20008400000 */
[----:B------:R-:W-:Y:S01]  /*10cf0*/  F2FP.SATFINITE.E4M3.F32.PACK_AB_MERGE_C R201, RZ, R201, RZ ;  /* 0x000000c9ffc9723e */ /* 0x000fe200048070ff */
[----:B------:R-:W-:Y:S01]  /*10d00*/  FMUL R197, R197, UR8 ;  /* 0x00000008c5c57c20 */ /* 0x000fe20008400000 */
[----:B------:R-:W-:Y:S01]  /*10d10*/  F2FP.SATFINITE.E4M3.F32.PACK_AB_MERGE_C R199, RZ, R199, RZ ;  /* 0x000000c7ffc7723e */ /* 0x000fe200048070ff */
[----:B------:R-:W-:Y:S01]  /*10d20*/  FMUL R196, R196, UR8 ;  /* 0x00000008c4c47c20 */ /* 0x000fe20008400000 */
[----:B------:R-:W-:Y:S01]  /*10d30*/  FMUL R195, R195, UR8 ;  /* 0x00000008c3c37c20 */ /* 0x000fe20008400000 */
[----:B------:R-:W-:Y:S01]  /*10d40*/  @!P5 STG.E.U8 desc[UR36][R30.64+0x9], R203 ;  /* 0x000009cb1e00d986 */ /* 0x000fe2000c101124 */
[C---:B------:R-:W-:Y:S01]  /*10d50*/  ISETP.LT.OR P5, PT, R43.reuse, 0x12, !P1 ;  /* 0x000000122b00780c */ /* 0x040fe20004fa1670 */
[----:B------:R-:W-:Y:S01]  /*10d60*/  FMUL R194, R194, UR8 ;  /* 0x00000008c2c27c20 */ /* 0x000fe20008400000 */
[----:B0-----:R-:W-:Y:S01]  /*10d70*/  F2FP.SATFINITE.E4M3.F32.PACK_AB_MERGE_C R35, RZ, R200, RZ ;  /* 0x000000c8ff23723e */ /* 0x001fe200048070ff */
[----:B------:R0:W-:Y:S01]  /*10d80*/  @!P6 STG.E.U8 desc[UR36][R28.64+0x10], R33 ;  /* 0x000010211c00e986 */ /* 0x0001e2000c101124 */
[----:B------:R-:W-:Y:S01]  /*10d90*/  ISETP.LT.OR P6, PT, R43, 0x11, !P0 ;  /* 0x000000112b00780c */ /* 0x000fe200047c1670 */
[----:B------:R-:W-:Y:S01]  /*10da0*/  FMUL R193, R193, UR8 ;  /* 0x00000008c1c17c20 */ /* 0x000fe20008400000 */
[----:B------:R-:W-:Y:S01]  /*10db0*/  F2FP.SATFINITE.E4M3.F32.PACK_AB_MERGE_C R197, RZ, R197, RZ ;  /* 0x000000c5ffc5723e */ /* 0x000fe200048070ff */
        /* <DEDUP_REMOVED lines=73> */
[----:B------:R-:W-:-:S03]  /*11250*/  F2FP.SATFINITE.E4M3.F32.PACK_AB_MERGE_C R3, RZ, R3, RZ ;  /* 0x00000003ff03723e */ /* 0x000fc600048070ff */
[----:B------:R-:W-:Y:S01]  /*11260*/  @!P5 STG.E.U8 desc[UR36][R26.64+0x21], R191 ;  /* 0x000021bf1a00d986 */ /* 0x000fe2000c101124 */
[C---:B------:R-:W-:Y:S02]  /*11270*/  ISETP.LT.OR P5, PT, R43.reuse, 0x2a, !P3 ;  /* 0x0000002a2b00780c */ /* 0x040fe40005fa1670 */
[----:B0-----:R-:W-:Y:S01]  /*11280*/  F2FP.SATFINITE.E4M3.F32.PACK_AB_MERGE_C R35, RZ, R188, RZ ;  /* 0x000000bcff23723e */ /* 0x001fe200048070ff */
[----:B------:R0:W-:Y:S01]  /*11290*/  @!P6 STG.E.U8 desc[UR36][R24.64+0x28], R33 ;  /* 0x000028211800e986 */ /* 0x0001e2000c101124 */
[----:B------:R-:W-:-:S09]  /*112a0*/  ISETP.LT.OR P6, PT, R43, 0x29, !P2 ;  /* 0x000000292b00780c */ /* 0x000fd200057c1670 */
        /* <DEDUP_REMOVED lines=13> */
[----:B------:R-:W-:Y:S01]  /*11380*/  @!P6 STG.E.U8 desc[UR36][R26.64+0x30], R35 ;  /* 0x000030231a00e986 */ /* 0x000fe2000c101124 */
[----:B------:R-:W-:-:S09]  /*11390*/  ISETP.LT.OR P6, PT, R43, 0x39, !P3 ;  /* 0x000000392b00780c */ /* 0x000fd20005fc1670 */
[----:B------:R0:W-:Y:S01]  /*113a0*/  @!P5 STG.E.U8 desc[UR36][R26.64+0x31], R23 ;  /* 0x000031171a00d986 */ /* 0x0001e2000c101124 */
[----:B------:R-:W-:-:S03]  /*113b0*/  ISETP.LT.OR P5, PT, R43, 0x3a, !P3 ;  /* 0x0000003a2b00780c */ /* 0x000fc60005fa1670 */
[----:B------:R-:W-:Y:S01]  /*113c0*/  @!P6 STG.E.U8 desc[UR36][R24.64+0x38], R33 ;  /* 0x000038211800e986 */ /* 0x000fe2000c101124 */
[----:B------:R-:W-:Y:S02]  /*113d0*/  ISETP.LT.OR P6, PT, R43, 0x39, !P2 ;  /* 0x000000392b00780c */ /* 0x000fe400057c1670 */
[----:B0-----:R-:W-:-:S07]  /*113e0*/  F2FP.SATFINITE.E4M3.F32.PACK_AB_MERGE_C R23, RZ, R20, RZ ;  /* 0x00000014ff17723e */ /* 0x001fce00048070ff */
        /* <DEDUP_REMOVED lines=37> */
[----:B------:R1:W-:Y:S01]  /*11640*/  @!P6 STG.E.U8 desc[UR36][R28.64+0x38], R9 ;  /* 0x000038091c00e986 */ /* 0x0003e2000c101124 */
[----:B------:R-:W-:Y:S02]  /*11650*/  ISETP.LT.OR P6, PT, R43, 0x39, !P0 ;  /* 0x000000392b00780c */ /* 0x000fe400047c1670 */
[----:B0-----:R-:W-:-:S07]  /*11660*/  F2FP.SATFINITE.E4M3.F32.PACK_AB_MERGE_C R7, RZ, R4, RZ ;  /* 0x00000004ff07723e */ /* 0x001fce00048070ff */
[----:B------:R0:W-:Y:S01]  /*11670*/  @!P5 STG.E.U8 desc[UR36][R28.64+0x39], R5 ;  /* 0x000039051c00d986 */ /* 0x0001e2000c101124 */
[C---:B------:R-:W-:Y:S02]  /*11680*/  ISETP.LT.OR P5, PT, R43.reuse, 0x3a, !P0 ;  /* 0x0000003a2b00780c */ /* 0x040fe400047a1670 */
[----:B-1----:R-:W-:Y:S01]  /*11690*/  F2FP.SATFINITE.E4M3.F32.PACK_AB_MERGE_C R9, RZ, R0, RZ ;  /* 0x00000000ff09723e */ /* 0x002fe200048070ff */
[----:B------:R-:W-:Y:S01]  /*116a0*/  @!P6 STG.E.U8 desc[UR36][R30.64+0x38], R7 ;  /* 0x000038071e00e986 */ /* 0x000fe2000c101124 */
[----:B------:R-:W-:Y:S02]  /*116b0*/  ISETP.LT.OR P6, PT, R43, 0x41, !P3 ;  /* 0x000000412b00780c */ /* 0x000fe40005fc1670 */
[----:B0-----:R-:W-:Y:S01]  /*116c0*/  F2FP.SATFINITE.E4M3.F32.PACK_AB_MERGE_C R5, RZ, R2, RZ ;  /* 0x00000002ff05723e */ /* 0x001fe200048070ff */
[----:B----4-:R-:W-:-:S06]  /*116d0*/  FMUL R0, R223, UR8 ;  /* 0x00000008df007c20 */ /* 0x010fcc0008400000 */
[----:B------:R0:W-:Y:S01]  /*116e0*/  @!P5 STG.E.U8 desc[UR36][R30.64+0x39], R3 ;  /* 0x000039031e00d986 */ /* 0x0001e2000c101124 */
[----:B------:R-:W-:-:S03]  /*116f0*/  ISETP.LT.OR P5, PT, R43, 0x42, !P3 ;  /* 0x000000422b00780c */ /* 0x000fc60005fa1670 */
[----:B------:R-:W4:Y:S01]  /*11700*/  LDL.LU R223, [R1+0x1c] ;  /* 0x00001c0001df7983 */ /* 0x000f220000300800 */
[----:B---3--:R-:W-:-:S03]  /*11710*/  FMUL R2, R222, UR8 ;  /* 0x00000008de027c20 */ /* 0x008fc60008400000 */
[----:B------:R1:W-:Y:S01]  /*11720*/  @!P6 STG.E.U8 desc[UR36][R24.64+0x40], R5 ;  /* 0x000040051800e986 */ /* 0x0003e2000c101124 */
[----:B------:R-:W-:Y:S02]  /*11730*/  ISETP.LT.OR P6, PT, R43, 0x41, !P2 ;  /* 0x000000412b00780c */ /* 0x000fe400057c1670 */
[----:B0-----:R-:W-:Y:S01]  /*11740*/  F2FP.SATFINITE.E4M3.F32.PACK_AB_MERGE_C R3, RZ, R0, RZ ;  /* 0x00000000ff03723e */ /* 0x001fe200048070ff */
[----:B------:R-:W3:Y:S01]  /*11750*/  LDL.LU R222, [R1+0x20] ;  /* 0x0000200001de7983 */ /* 0x000ee20000300800 */
[----:B--2---:R-:W-:-:S03]  /*11760*/  FMUL R0, R221, UR8 ;  /* 0x00000008dd007c20 */ /* 0x004fc60008400000 */
[----:B------:R-:W2:Y:S01]  /*11770*/  LDL.LU R221, [R1+0x24] ;  /* 0x0000240001dd7983 */ /* 0x000ea20000300800 */
[----:B------:R-:W-:Y:S01]  /*11780*/  F2FP.SATFINITE.E4M3.F32.PACK_AB_MERGE_C R7, RZ, R2, RZ ;  /* 0x00000002ff07723e */ /* 0x000fe200048070ff */
[----:B------:R-:W-:Y:S01]  /*11790*/  FMUL R2, R224, UR8 ;  /* 0x00000008e0027c20 */ /* 0x000fe20008400000 */
[----:B-1----:R-:W-:Y:S01]  /*117a0*/  F2FP.SATFINITE.E4M3.F32.PACK_AB_MERGE_C R5, RZ, R0, RZ ;  /* 0x00000000ff05723e */ /* 0x002fe200048070ff */
[----:B------:R-:W2:Y:S01]  /*117b0*/  LDL.LU R224, [R1+0x28] ;  /* 0x0000280001e07983 */ /* 0x000ea20000300800 */
[----:B------:R-:W-:-:S03]  /*117c0*/  FMUL R0, R225, UR8 ;  /* 0x00000008e1007c20 */ /* 0x000fc60008400000 */
[----:B------:R-:W2:Y:S04]  /*117d0*/  LDL.LU R225, [R1+0x2c] ;  /* 0x00002c0001e17983 */ /* 0x000ea80000300800 */
[----:B------:R0:W-:Y:S04]  /*117e0*/  @!P5 STG.E.U8 desc[UR36][R24.64+0x41], R9 ;  /* 0x000041091800d986 */ /* 0x0001e8000c101124 */
[----:B------:R1:W-:Y:S01]  /*117f0*/  @!P6 STG.E.U8 desc[UR36][R26.64+0x40], R3 ;  /* 0x000040031a00e986 */ /* 0x0003e2000c101124 */
[----:B0-----:R-:W-:Y:S01]  /*11800*/  F2FP.SATFINITE.E4M3.F32.PACK_AB_MERGE_C R9, RZ, R2, RZ ;  /* 0x00000002ff09723e */ /* 0x001fe200048070ff */
[----:B------:R-:W-:-:S02]  /*11810*/  FMUL R2, R226, UR8 ;  /* 0x00000008e2027c20 */ /* 0x000fc40008400000 */
[----:B------:R-:W2:Y:S01]  /*11820*/  LDL.LU R226, [R1+0x30] ;  /* 0x0000300001e27983 */ /* 0x000ea20000300800 */
[----:B-1----:R-:W-:Y:S01]  /*11830*/  F2FP.SATFINITE.E4M3.F32.PACK_AB_MERGE_C R3, RZ, R0, RZ ;  /* 0x00000000ff03723e */ /* 0x002fe200048070ff */
[----:B------:R-:W-:Y:S02]  /*11840*/  FMUL R0, R227, UR8 ;  /* 0x00000008e3007c20 */ /* 0x000fe40008400000 */
[----:B------:R-:W2:Y:S01]  /*11850*/  LDL.LU R227, [R1+0x34] ;  /* 0x0000340001e37983 */ /* 0x000ea20000300800 */
[C---:B------:R-:W-:Y:S02]  /*11860*/  ISETP.LT.OR P5, PT, R43.reuse, 0x42, !P2 ;  /* 0x000000422b00780c */ /* 0x040fe400057a1670 */
[----:B------:R-:W-:-:S11]  /*11870*/  ISETP.LT.OR P6, PT, R43, 0x49, !P3 ;  /* 0x000000492b00780c */ /* 0x000fd60005fc1670 */
[----:B------:R0:W-:Y:S01]  /*11880*/  @!P5 STG.E.U8 desc[UR36][R26.64+0x41], R7 ;  /* 0x000041071a00d986 */ /* 0x0001e2000c101124 */
[----:B------:R-:W-:-:S03]  /*11890*/  ISETP.LT.OR P5, PT, R43, 0x4a, !P3 ;  /* 0x0000004a2b00780c */ /* 0x000fc60005fa1670 */
[----:B------:R1:W-:Y:S01]  /*118a0*/  @!P6 STG.E.U8 desc[UR36][R24.64+0x48], R5 ;  /* 0x000048051800e986 */ /* 0x0003e2000c101124 */
[----:B------:R-:W-:-:S09]  /*118b0*/  ISETP.LT.OR P6, PT, R43, 0x49, !P2 ;  /* 0x000000492b00780c */ /* 0x000fd200057c1670 */
[----:B------:R4:W-:Y:S01]  /*118c0*/  @!P5 STG.E.U8 desc[UR36][R24.64+0x49], R9 ;  /* 0x000049091800d986 */ /* 0x0009e2000c101124 */
[C---:B------:R-:W-:Y:S02]  /*118d0*/  ISETP.LT.OR P5, PT, R43.reuse, 0x4a, !P2 ;  /* 0x0000004a2b00780c */ /* 0x040fe400057a1670 */
[----:B0-----:R-:W-:Y:S01]  /*118e0*/  F2FP.SATFINITE.E4M3.F32.PACK_AB_MERGE_C R7, RZ, R2, RZ ;  /* 0x00000002ff07723e */ /* 0x001fe200048070ff */
[----:B------:R0:W-:Y:S01]  /*118f0*/  @!P6 STG.E.U8 desc[UR36][R26.64+0x48], R3 ;  /* 0x000048031a00e986 */ /* 0x0001e2000c101124 */
[----:B------:R-:W-:Y:S02]  /*11900*/  ISETP.LT.OR P6, PT, R43, 0x51, !P3 ;  /* 0x000000512b00780c */ /* 0x000fe40005fc1670 */
[----:B-1----:R-:W-:-:S07]  /*11910*/  F2FP.SATFINITE.E4M3.F32.PACK_AB_MERGE_C R5, RZ, R0, RZ ;  /* 0x00000000ff05723e */ /* 0x002fce00048070ff */
[----:B------:R1:W-:Y:S01]  /*11920*/  @!P5 STG.E.U8 desc[UR36][R26.64+0x49], R7 ;  /* 0x000049071a00d986 */ /* 0x0003e2000c101124 */
[----:B------:R-:W-:-:S03]  /*11930*/  ISETP.LT.OR P5, PT, R43, 0x52, !P3 ;  /* 0x000000522b00780c */ /* 0x000fc60005fa1670 */
[----:B------:R1:W-:Y:S01]  /*11940*/  @!P6 STG.E.U8 desc[UR36][R24.64+0x50], R5 ;  /* 0x000050051800e986 */ /* 0x0003e2000c101124 */
[----:B----4-:R-:W-:-:S03]  /*11950*/  FMUL R2, R223, UR8 ;  /* 0x00000008df027c20 */ /* 0x010fc60008400000 */
[----:B------:R-:W4:Y:S02]  /*11960*/  LDL.LU R223, [R1+0x38] ;  /* 0x0000380001df7983 */ /* 0x000f240000300800 */
[----:B------:R-:W-:Y:S01]  /*11970*/  F2FP.SATFINITE.E4M3.F32.PACK_AB_MERGE_C R9, RZ, R2, RZ ;  /* 0x00000002ff09723e */ /* 0x000fe200048070ff */
[----:B---3--:R-:W-:Y:S02]  /*11980*/  FMUL R0, R222, UR8 ;  /* 0x00000008de007c20 */ /* 0x008fe40008400000 */
[----:B------:R-:W3:Y:S01]  /*11990*/  LDL.LU R222, [R1+0x3c] ;  /* 0x00003c0001de7983 */ /* 0x000ee20000300800 */
[----:B--2---:R-:W-:-:S03]  /*119a0*/  FMUL R2, R221, UR8 ;  /* 0x00000008dd027c20 */ /* 0x004fc60008400000 */
[----:B------:R-:W2:Y:S01]  /*119b0*/  LDL.LU R221, [R1+0x40] ;  /* 0x0000400001dd7983 */ /* 0x000ea20000300800 */
[----:B0-----:R-:W-:Y:S01]  /*119c0*/  F2FP.SATFINITE.E4M3.F32.PACK_AB_MERGE_C R3, RZ, R0, RZ ;  /* 0x00000000ff03723e */ /* 0x001fe200048070ff */
[----:B------:R-:W-:Y:S01]  /*119d0*/  FMUL R0, R224, UR8 ;  /* 0x00000008e0007c20 */ /* 0x000fe20008400000 */
[----:B-1----:R-:W-:Y:S01]  /*119e0*/  F2FP.SATFINITE.E4M3.F32.PACK_AB_MERGE_C R7, RZ, R2, RZ ;  /* 0x00000002ff07723e */ /* 0x002fe200048070ff */
[----:B------:R-:W2:Y:S01]  /*119f0*/  LDL.LU R224, [R1+0x44] ;  /* 0x0000440001e07983 */ /* 0x000ea20000300800 */
[----:B------:R-:W-:-:S03]  /*11a00*/  FMUL R2, R225, UR8 ;  /* 0x00000008e1027c20 */ /* 0x000fc60008400000 */
[----:B------:R-:W2:Y:S01]  /*11a10*/  LDL.LU R225, [R1+0x48] ;  /* 0x0000480001e17983 */ /* 0x000ea20000300800 */
[----:B------:R-:W-:-:S03]  /*11a20*/  F2FP.SATFINITE.E4M3.F32.PACK_AB_MERGE_C R5, RZ, R0, RZ ;  /* 0x00000000ff05723e */ /* 0x000fc600048070ff */
[----:B------:R0:W-:Y:S02]  /*11a30*/  @!P5 STG.E.U8 desc[UR36][R24.64+0x51], R9 ;  /* 0x000051091800d986 */ /* 0x0001e4000c101124 */
[----:B0-----:R-:W-:Y:S01]  /*11a40*/  F2FP.SATFINITE.E4M3.F32.PACK_AB_MERGE_C R9, RZ, R2, RZ ;  /* 0x00000002ff09723e */ /* 0x001fe200048070ff */
[----:B------:R-:W-:Y:S02]  /*11a50*/  FMUL R0, R226, UR8 ;  /* 0x00000008e2007c20 */ /* 0x000fe40008400000 */
[----:B------:R-:W2:Y:S01]  /*11a60*/  LDL.LU R226, [R1+0x4c] ;  /* 0x00004c0001e27983 */ /* 0x000ea20000300800 */
[----:B------:R-:W-:-:S03]  /*11a70*/  FMUL R2, R227, UR8 ;  /* 0x00000008e3027c20 */ /* 0x000fc60008400000 */
        /* <DEDUP_REMOVED lines=282> */
[C---:B------:R-:W-:Y:S01]  /*12c20*/  ISETP.LT.OR P5, PT, R43.reuse, 0x82, !P2 ;  /* 0x000000822b00780c */ /* 0x040fe200057a1670 */
[----:B------:R-:W2:Y:S04]  /*12c30*/  LDL.LU R220, [R1+0x134] ;  /* 0x0001340001dc7983 */ /* 0x000ea80000300800 */
[----:B------:R-:W2:Y:S06]  /*12c40*/  LDL.LU R221, [R1+0x138] ;  /* 0x0001380001dd7983 */ /* 0x000eac0000300800 */
        /* <DEDUP_REMOVED lines=18> */
[----:B--2---:R-:W-:Y:S02]  /*12d70*/  FMUL R0, R218, UR8 ;  /* 0x00000008da007c20 */ /* 0x004fe40008400000 */
[----:B0-----:R-:W-:Y:S01]  /*12d80*/  F2FP.SATFINITE.E4M3.F32.PACK_AB_MERGE_C R9, RZ, R2, RZ ;  /* 0x00000002ff09723e */ /* 0x001fe200048070ff */
[----:B------:R-:W-:Y:S02]  /*12d90*/  FMUL R2, R224, UR8 ;  /* 0x00000008e0027c20 */ /* 0x000fe40008400000 */
[----:B-1----:R-:W-:Y:S01]  /*12da0*/  F2FP.SATFINITE.E4M3.F32.PACK_AB_MERGE_C R3, RZ, R0, RZ ;  /* 0x00000000ff03723e */ /* 0x002fe200048070ff */
[----:B------:R-:W2:Y:S01]  /*12db0*/  LDL.LU R224, [R1+0x144] ;  /* 0x0001440001e07983 */ /* 0x000ea20000300800 */
[----:B------:R-:W-:Y:S01]  /*12dc0*/  FMUL R0, R225, UR8 ;  /* 0x00000008e1007c20 */ /* 0x000fe20008400000 */
[----:B------:R-:W-:-:S02]  /*12dd0*/  F2FP.SATFINITE.E4M3.F32.PACK_AB_MERGE_C R7, RZ, R2, RZ ;  /* 0x00000002ff07723e */ /* 0x000fc400048070ff */
[----:B------:R0:W-:Y:S04]  /*12de0*/  @!P6 STG.E.U8 desc[UR36][R24.64+0x90], R5 ;  /* 0x000090051800e986 */ /* 0x0001e8000c101124 */
[----:B------:R-:W2:Y:S01]  /*12df0*/  LDL.LU R225, [R1+0x148] ;  /* 0x0001480001e17983 */ /* 0x000ea20000300800 */
[----:B0-----:R-:W-:Y:S01]  /*12e00*/  F2FP.SATFINITE.E4M3.F32.PACK_AB_MERGE_C R5, RZ, R0, RZ ;  /* 0x00000000ff05723e */ /* 0x001fe200048070ff */
[----:B------:R-:W-:Y:S02]  /*12e10*/  FMUL R2, R226, UR8 ;  /* 0x00000008e2027c20 */ /* 0x000fe40008400000 */
[----:B------:R-:W2:Y:S01]  /*12e20*/  LDL.LU R226, [R1+0x14c] ;  /* 0x00014c0001e27983 */ /* 0x000ea20000300800 */
[----:B------:R-:W-:-:S03]  /*12e30*/  FMUL R0, R227, UR8 ;  /* 0x00000008e3007c20 */ /* 0x000fc60008400000 */
[----:B------:R-:W2:Y:S01]  /*12e40*/  LDL.LU R227, [R1+0x150] ;  /* 0x0001500001e37983 */ /* 0x000ea20000300800 */
[C---:B------:R-:W-:Y:S02]  /*12e50*/  ISETP.LT.OR P5, PT, R43.reuse, 0x92, !P3 ;  /* 0x000000922b00780c */ /* 0x040fe40005fa1670 */
[C---:B------:R-:W-:Y:S01]  /*12e60*/  ISETP.LT.OR P6, PT, R43.reuse, 0x91, !P2 ;  /* 0x000000912b00780c */ /* 0x040fe200057c1670 */
[----:B------:R-:W2:Y:S10]  /*12e70*/  LDL.LU R218, [R1+0x154] ;  /* 0x0001540001da7983 */ /* 0x000eb40000300800 */
[----:B------:R0:W-:Y:S01]  /*12e80*/  @!P5 STG.E.U8 desc[UR36][R24.64+0x91], R9 ;  /* 0x000091091800d986 */ /* 0x0001e2000c101124 */
[----:B------:R-:W-:-:S03]  /*12e90*/  ISETP.LT.OR P5, PT, R43, 0x92, !P2 ;  /* 0x000000922b00780c */ /* 0x000fc600057a1670 */
[----:B------:R-:W-:Y:S01]  /*12ea0*/  @!P6 STG.E.U8 desc[UR36][R26.64+0x90], R3 ;  /* 0x000090031a00e986 */ /* 0x000fe2000c101124 */
[C---:B------:R-:W-:Y:S02]  /*12eb0*/  ISETP.LT.OR P6, PT, R43.reuse, 0x99, !P3 ;  /* 0x000000992b00780c */ /* 0x040fe40005fc1670 */
[----:B------:R-:W-:Y:S01]  /*12ec0*/  F2FP.SATFINITE.E4M3.F32.PACK_AB_MERGE_C R11, RZ, R0, RZ ;  /* 0x00000000ff0b723e */ /* 0x000fe200048070ff */
[----:B------:R-:W-:Y:S01]  /*12ed0*/  FMUL R0, R220, UR8 ;  /* 0x00000008dc007c20 */ /* 0x000fe20008400000 */
[----:B------:R-:W-:Y:S01]  /*12ee0*/  ISETP.LT.OR P3, PT, R43, 0x9a, !P3 ;  /* 0x0000009a2b00780c */ /* 0x000fe20005f61670 */
[----:B------:R-:W2:Y:S01]  /*12ef0*/  LDL.LU R220, [R1+0x158] ;  /* 0x0001580001dc7983 */ /* 0x000ea20000300800 */
[----:B0-----:R-:W-:Y:S01]  /*12f00*/  F2FP.SATFINITE.E4M3.F32.PACK_AB_MERGE_C R9, RZ, R2, RZ ;  /* 0x00000002ff09723e */ /* 0x001fe200048070ff */
[----:B------:R-:W-:Y:S02]  /*12f10*/  FMUL R2, R221, UR8 ;  /* 0x00000008dd027c20 */ /* 0x000fe40008400000 */
[----:B------:R0:W-:Y:S01]  /*12f20*/  @!P5 STG.E.U8 desc[UR36][R26.64+0x91], R7 ;  /* 0x000091071a00d986 */ /* 0x0001e2000c101124 */
[----:B------:R-:W-:-:S02]  /*12f30*/  ISETP.LT.OR P5, PT, R43, 0x99, !P2 ;  /* 0x000000992b00780c */ /* 0x000fc400057a1670 */
[----:B------:R-:W-:Y:S01]  /*12f40*/  ISETP.LT.OR P2, PT, R43, 0x9a, !P2 ;  /* 0x0000009a2b00780c */ /* 0x000fe20005741670 */
[----:B------:R-:W2:Y:S04]  /*12f50*/  LDL.LU R221, [R1+0x15c] ;  /* 0x00015c0001dd7983 */ /* 0x000ea80000300800 */
[----:B------:R1:W-:Y:S04]  /*12f60*/  @!P6 STG.E.U8 desc[UR36][R24.64+0x98], R5 ;  /* 0x000098051800e986 */ /* 0x0003e8000c101124 */
[----:B------:R4:W-:Y:S01]  /*12f70*/  @!P3 STG.E.U8 desc[UR36][R24.64+0x99], R9 ;  /* 0x000099091800b986 */ /* 0x0009e2000c101124 */
[----:B0-----:R-:W-:-:S02]  /*12f80*/  F2FP.SATFINITE.E4M3.F32.PACK_AB_MERGE_C R7, RZ, R2, RZ ;  /* 0x00000002ff07723e */ /* 0x001fc400048070ff */
[----:B-1----:R-:W-:-:S05]  /*12f90*/  F2FP.SATFINITE.E4M3.F32.PACK_AB_MERGE_C R5, RZ, R0, RZ ;  /* 0x00000000ff05723e */ /* 0x002fca00048070ff */
[----:B------:R0:W-:Y:S01]  /*12fa0*/  @!P2 STG.E.U8 desc[UR36][R26.64+0x99], R5 ;  /* 0x000099051a00a986 */ /* 0x0001e2000c101124 */
[----:B----4-:R-:W-:-:S03]  /*12fb0*/  FMUL R3, R223, UR8 ;  /* 0x00000008df037c20 */ /* 0x010fc60008400000 */
[----:B------:R-:W4:Y:S02]  /*12fc0*/  LDL.LU R223, [R1+0x160] ;  /* 0x0001600001df7983 */ /* 0x000f240000300800 */
[----:B------:R-:W-:Y:S01]  /*12fd0*/  F2FP.SATFINITE.E4M3.F32.PACK_AB_MERGE_C R9, RZ, R3, RZ ;  /* 0x00000003ff09723e */ /* 0x000fe200048070ff */
[----:B---3--:R-:W-:Y:S02]  /*12fe0*/  FMUL R4, R222, UR8 ;  /* 0x00000008de047c20 */ /* 0x008fe40008400000 */
[----:B------:R-:W3:Y:S01]  /*12ff0*/  LDL.LU R222, [R1+0x164] ;  /* 0x0001640001de7983 */ /* 0x000ee20000300800 */
[----:B--2---:R-:W-:-:S03]  /*13000*/  FMUL R0, R224, UR8 ;  /* 0x00000008e0007c20 */ /* 0x004fc60008400000 */
[----:B------:R-:W2:Y:S02]  /*13010*/  LDL.LU R224, [R1+0x168] ;  /* 0x0001680001e07983 */ /* 0x000ea40000300800 */
[----:B0-----:R-:W-:Y:S01]  /*13020*/  F2FP.SATFINITE.E4M3.F32.PACK_AB_MERGE_C R5, RZ, R0, RZ ;  /* 0x00000000ff05723e */ /* 0x001fe200048070ff */
[----:B------:R-:W-:Y:S02]  /*13030*/  FMUL R2, R225, UR8 ;  /* 0x00000008e1027c20 */ /* 0x000fe40008400000 */
[----:B------:R-:W2:Y:S01]  /*13040*/  LDL.LU R225, [R1+0x16c] ;  /* 0x00016c0001e17983 */ /* 0x000ea20000300800 */
[----:B------:R-:W-:-:S03]  /*13050*/  FMUL R3, R226, UR8 ;  /* 0x00000008e2037c20 */ /* 0x000fc60008400000 */
[----:B------:R-:W2:Y:S01]  /*13060*/  LDL.LU R226, [R1+0x170] ;  /* 0x0001700001e27983 */ /* 0x000ea20000300800 */
[----:B------:R-:W-:-:S03]  /*13070*/  FMUL R0, R227, UR8 ;  /* 0x00000008e3007c20 */ /* 0x000fc60008400000 */
[----:B------:R-:W2:Y:S01]  /*13080*/  LDL.LU R227, [R1+0x174] ;  /* 0x0001740001e37983 */ /* 0x000ea20000300800 */
[C---:B------:R-:W-:Y:S02]  /*13090*/  ISETP.LT.OR P6, PT, R43.reuse, 0x81, !P1 ;  /* 0x000000812b00780c */ /* 0x040fe40004fc1670 */
[C---:B------:R-:W-:Y:S01]  /*130a0*/  ISETP.LT.OR P3, PT, R43.reuse, 0x82, !P1 ;  /* 0x000000822b00780c */ /* 0x040fe20004f61670 */
[----:B------:R-:W-:Y:S01]  /*130b0*/  @!P5 STG.E.U8 desc[UR36][R26.64+0x98], R11 ;  /* 0x0000980b1a00d986 */ /* 0x000fe2000c101124 */
[C---:B------:R-:W-:Y:S02]  /*130c0*/  ISETP.LT.OR P5, PT, R43.reuse, 0x81, !P0 ;  /* 0x000000812b00780c */ /* 0x040fe400047a1670 */
[----:B------:R-:W-:-:S07]  /*130d0*/  ISETP.LT.OR P2, PT, R43, 0x8a, !P1 ;  /* 0x0000008a2b00780c */ /* 0x000fce0004f41670 */
[----:B------:R0:W-:Y:S01]  /*130e0*/  @!P6 STG.E.U8 desc[UR36][R28.64+0x80], R7 ;  /* 0x000080071c00e986 */ /* 0x0001e2000c101124 */
[----:B------:R-:W-:-:S03]  /*130f0*/  ISETP.LT.OR P6, PT, R43, 0x82, !P0 ;  /* 0x000000822b00780c */ /* 0x000fc600047c1670 */
[----:B------:R1:W-:Y:S01]  /*13100*/  @!P3 STG.E.U8 desc[UR36][R28.64+0x81], R9 ;  /* 0x000081091c00b986 */ /* 0x0003e2000c101124 */
[C---:B------:R-:W-:Y:S02]  /*13110*/  ISETP.LT.OR P3, PT, R43.reuse, 0x89, !P1 ;  /* 0x000000892b00780c */ /* 0x040fe40004f61670 */
[----:B------:R-:W-:Y:S02]  /*13120*/  F2FP.SATFINITE.E4M3.F32.PACK_AB_MERGE_C R13, RZ, R4, RZ ;  /* 0x00000004ff0d723e */ /* 0x000fe400048070ff */
[----:B0-----:R-:W-:Y:S02]  /*13130*/  F2FP.SATFINITE.E4M3.F32.PACK_AB_MERGE_C R7, RZ, R2, RZ ;  /* 0x00000002ff07723e */ /* 0x001fe400048070ff */
[----:B-1----:R-:W-:Y:S01]  /*13140*/  F2FP.SATFINITE.E4M3.F32.PACK_AB_MERGE_C R9, RZ, R3, RZ ;  /* 0x00000003ff09723e */ /* 0x002fe200048070ff */
[----:B------:R-:W-:Y:S01]  /*13150*/  @!P5 STG.E.U8 desc[UR36][R30.64+0x80], R13 ;  /* 0x0000800d1e00d986 */ /* 0x000fe2000c101124 */
[----:B------:R-:W-:-:S03]  /*13160*/  ISETP.LT.OR P5, PT, R43, 0x89, !P0 ;  /* 0x000000892b00780c */ /* 0x000fc600047a1670 */
[----:B------:R0:W-:Y:S01]  /*13170*/  @!P6 STG.E.U8 desc[UR36][R30.64+0x81], R5 ;  /* 0x000081051e00e986 */ /* 0x0001e2000c101124 */
[----:B------:R-:W-:-:S03]  /*13180*/  ISETP.LT.OR P6, PT, R43, 0x8a, !P0 ;  /* 0x0000008a2b00780c */ /* 0x000fc600047c1670 */
[----:B------:R1:W-:Y:S01]  /*13190*/  @!P2 STG.E.U8 desc[UR36][R28.64+0x89], R9 ;  /* 0x000089091c00a986 */ /* 0x0003e2000c101124 */
[C---:B------:R-:W-:Y:S01]  /*131a0*/  ISETP.LT.OR P2, PT, R43.reuse, 0x92, !P1 ;  /* 0x000000922b00780c */ /* 0x040fe20004f41670 */
[----:B------:R-:W-:Y:S02]  /*131b0*/  FMUL R2, R218, UR8 ;  /* 0x00000008da027c20 */ /* 0x000fe40008400000 */
[----:B------:R1:W-:Y:S01]  /*131c0*/  @!P3 STG.E.U8 desc[UR36][R28.64+0x88], R7 ;  /* 0x000088071c00b986 */ /* 0x0003e2000c101124 */
[----:B------:R-:W-:Y:S01]  /*131d0*/  ISETP.LT.OR P3, PT, R43, 0x91, !P1 ;  /* 0x000000912b00780c */ /* 0x000fe20004f61670 */
[----:B------:R-:W-:Y:S01]  /*131e0*/  FMUL R3, R221, UR8 ;  /* 0x00000008dd037c20 */ /* 0x000fe20008400000 */
[----:B------:R-:W-:Y:S01]  /*131f0*/  F2FP.SATFINITE.E4M3.F32.PACK_AB_MERGE_C R11, RZ, R0, RZ ;  /* 0x00000000ff0b723e */ /* 0x000fe200048070ff */
[----:B------:R-:W-:Y:S01]  /*13200*/  FMUL R0, R220, UR8 ;  /* 0x00000008dc007c20 */ /* 0x000fe20008400000 */
[----:B0-----:R-:W-:Y:S02]  /*13210*/  F2FP.SATFINITE.E4M3.F32.PACK_AB_MERGE_C R5, RZ, R2, RZ ;  /* 0x00000002ff05723e */ /* 0x001fe400048070ff */
[----:B-1----:R-:W-:Y:S01]  /*13220*/  F2FP.SATFINITE.E4M3.F32.PACK_AB_MERGE_C R9, RZ, R3, RZ ;  /* 0x00000003ff09723e */ /* 0x002fe200048070ff */
[----:B------:R-:W-:Y:S01]  /*13230*/  @!P5 STG.E.U8 desc[UR36][R30.64+0x88], R11 ;  /* 0x0000880b1e00d986 */ /* 0x000fe2000c101124 */
[----:B------:R-:W-:-:S03]  /*13240*/  F2FP.SATFINITE.E4M3.F32.PACK_AB_MERGE_C R7, RZ, R0, RZ ;  /* 0x00000000ff07723e */ /* 0x000fc600048070ff */
[----:B------:R-:W-:Y:S01]  /*13250*/  @!P6 STG.E.U8 desc[UR36][R30.64+0x89], R5 ;  /* 0x000089051e00e986 */ /* 0x000fe2000c101124 */
[C---:B------:R-:W-:Y:S02]  /*13260*/  ISETP.LT.OR P5, PT, R43.reuse, 0x91, !P0 ;  /* 0x000000912b00780c */ /* 0x040fe400047a1670 */
[C---:B------:R-:W-:Y:S01]  /*13270*/  ISETP.LT.OR P6, PT, R43.reuse, 0x92, !P0 ;  /* 0x000000922b00780c */ /* 0x040fe200047c1670 */
[----:B------:R-:W-:Y:S01]  /*13280*/  @!P2 STG.E.U8 desc[UR36][R28.64+0x91], R9 ;  /* 0x000091091c00a986 */ /* 0x000fe2000c101124 */
[C---:B------:R-:W-:Y:S02]  /*13290*/  ISETP.LT.OR P2, PT, R43.reuse, 0x99, !P1 ;  /* 0x000000992b00780c */ /* 0x040fe40004f41670 */
[C---:B------:R-:W-:Y:S01]  /*132a0*/  ISETP.LT.OR P1, PT, R43.reuse, 0x9a, !P1 ;  /* 0x0000009a2b00780c */ /* 0x040fe20004f21670 */
[----:B------:R0:W-:Y:S01]  /*132b0*/  @!P3 STG.E.U8 desc[UR36][R28.64+0x90], R7 ;  /* 0x000090071c00b986 */ /* 0x0001e2000c101124 */
[C---:B------:R-:W-:Y:S02]  /*132c0*/  ISETP.LT.OR P3, PT, R43.reuse, 0x99, !P0 ;  /* 0x000000992b00780c */ /* 0x040fe40004761670 */
[----:B------:R-:W-:Y:S01]  /*132d0*/  ISETP.LT.OR P0, PT, R43, 0x9a, !P0 ;  /* 0x0000009a2b00780c */ /* 0x000fe20004701670 */
[----:B----4-:R-:W-:-:S05]  /*132e0*/  FMUL R0, R223, UR8 ;  /* 0x00000008df007c20 */ /* 0x010fca0008400000 */
[----:B------:R-:W-:Y:S01]  /*132f0*/  F2FP.SATFINITE.E4M3.F32.PACK_AB_MERGE_C R13, RZ, R0, RZ ;  /* 0x00000000ff0d723e */ /* 0x000fe200048070ff */
[----:B---3--:R-:W-:Y:S01]  /*13300*/  FMUL R0, R222, UR8 ;  /* 0x00000008de007c20 */ /* 0x008fe20008400000 */
[----:B--2---:R-:W-:-:S04]  /*13310*/  FMUL R2, R224, UR8 ;  /* 0x00000008e0027c20 */ /* 0x004fc80008400000 */
[----:B0-----:R-:W-:Y:S01]  /*13320*/  F2FP.SATFINITE.E4M3.F32.PACK_AB_MERGE_C R7, RZ, R0, RZ ;  /* 0x00000000ff07723e */ /* 0x001fe200048070ff */
[----:B------:R-:W-:Y:S01]  /*13330*/  FMUL R3, R225, UR8 ;  /* 0x00000008e1037c20 */ /* 0x000fe20008400000 */
[----:B------:R-:W-:-:S04]  /*13340*/  F2FP.SATFINITE.E4M3.F32.PACK_AB_MERGE_C R9, RZ, R2, RZ ;  /* 0x00000002ff09723e */ /* 0x000fc800048070ff */
[----:B------:R-:W-:Y:S01]  /*13350*/  F2FP.SATFINITE.E4M3.F32.PACK_AB_MERGE_C R3, RZ, R3, RZ ;  /* 0x00000003ff03723e */ /* 0x000fe200048070ff */
[----:B------:R0:W-:Y:S01]  /*13360*/  @!P5 STG.E.U8 desc[UR36][R30.64+0x90], R13 ;  /* 0x0000900d1e00d986 */ /* 0x0001e2000c101124 */
[----:B------:R-:W-:Y:S01]  /*13370*/  FMUL R4, R226, UR8 ;  /* 0x00000008e2047c20 */ /* 0x000fe20008400000 */
[----:B------:R-:W-:-:S04]  /*13380*/  FMUL R5, R227, UR8 ;  /* 0x00000008e3057c20 */ /* 0x000fc80008400000 */
[----:B------:R-:W-:Y:S01]  /*13390*/  F2FP.SATFINITE.E4M3.F32.PACK_AB_MERGE_C R11, RZ, R4, RZ ;  /* 0x00000004ff0b723e */ /* 0x000fe200048070ff */
[----:B------:R0:W-:Y:S01]  /*133a0*/  @!P6 STG.E.U8 desc[UR36][R30.64+0x91], R7 ;  /* 0x000091071e00e986 */ /* 0x0001e2000c101124 */
[----:B------:R-:W-:-:S03]  /*133b0*/  F2FP.SATFINITE.E4M3.F32.PACK_AB_MERGE_C R5, RZ, R5, RZ ;  /* 0x00000005ff05723e */ /* 0x000fc600048070ff */
[----:B------:R0:W-:Y:S04]  /*133c0*/  @!P2 STG.E.U8 desc[UR36][R28.64+0x98], R9 ;  /* 0x000098091c00a986 */ /* 0x0001e8000c101124 */
[----:B------:R0:W-:Y:S04]  /*133d0*/  @!P1 STG.E.U8 desc[UR36][R28.64+0x99], R3 ;  /* 0x000099031c009986 */ /* 0x0001e8000c101124 */
[----:B------:R0:W-:Y:S04]  /*133e0*/  @!P3 STG.E.U8 desc[UR36][R30.64+0x98], R11 ;  /* 0x0000980b1e00b986 */ /* 0x0001e8000c101124 */
[----:B------:R0:W-:Y:S02]  /*133f0*/  @!P0 STG.E.U8 desc[UR36][R30.64+0x99], R5 ;  /* 0x000099051e008986 */ /* 0x0001e4000c101124 */
.L_x_354:
[----:B------:R-:W-:Y:S05]  /*13400*/  BSYNC B0 ;  /* 0x0000000000007941 */ /* 0x000fea0003800000 */
.L_x_32:
[----:B0-----:R-:W2:Y:S04]  /*13410*/  LDL.LU R3, [R1+0x178] ;  /* 0x0001780001037983 */ /* 0x001ea80000300800 */
[----:B------:R-:W2:Y:S01]  /*13420*/  LDL.LU R2, [R1+0x17c] ;  /* 0x00017c0001027983 */ /* 0x000ea20000300800 */
[----:B------:R-:W-:Y:S01]  /*13430*/  ULDC UR12, c[0x0][0xc] ;  /* 0x00000300000c7ab9 */ /* 0x000fe20000000800 */
[----:B------:R-:W-:Y:S01]  /*13440*/  ULDC UR13, c[0x0][0x10] ;  /* 0x00000400000d7ab9 */ /* 0x000fe20000000800 */
[----:B------:R-:W2:Y:S01]  /*13450*/  LDC R5, c[0x0][0x14] ;  /* 0x00000500ff057b82 */ /* 0x000ea20000000800 */
[----:B------:R-:W-:Y:S01]  /*13460*/  UIMAD.WIDE.U32 UR12, UR12, UR13, URZ ;  /* 0x0000000d0c0c72a5 */ /* 0x000fe2000f8e003f */
[----:B-----5:R-:W-:Y:S01]  /*13470*/  PRMT R0, RZ, 0x7610, R0 ;  /* 0x00007610ff007816 */ /* 0x020fe20000000000 */
[----:B------:R-:W-:-:S04]  /*13480*/  UMOV UR14, 0xffffffff ;  /* 0xffffffff000e7882 */ /* 0x000fc80000000000 */
[----:B--2---:R-:W-:-:S04]  /*13490*/  IMAD.WIDE.U32 R2, R5, UR12, R2 ;  /* 0x0000000c05027c25 */ /* 0x004fc8000f8e0002 */
[----:B------:R-:W-:Y:S01]  /*134a0*/  IMAD R5, R5, UR13, RZ ;  /* 0x0000000d05057c24 */ /* 0x000fe2000f8e02ff */
[----:B------:R-:W-:Y:S01]  /*134b0*/  ULDC.64 UR12, c[0x0][0x650] ;  /* 0x00019400000c7ab9 */ /* 0x000fe20000000a00 */
[----:B------:R-:W-:Y:S01]  /*134c0*/  IMAD.MOV.U32 R11, RZ, RZ, R2 ;  /* 0x000000ffff0b7224 */ /* 0x000fe200078e0002 */
[----:B------:R-:W-:Y:S01]  /*134d0*/  ISETP.GE.U32.AND P0, PT, R2, UR12, PT ;  /* 0x0000000c02007c0c */ /* 0x000fe2000bf06070 */
[----:B------:R-:W-:Y:S02]  /*134e0*/  IMAD.IADD R13, R3, 0x1, R5 ;  /* 0x00000001030d7824 */ /* 0x000fe400078e0205 */
[----:B------:R-:W-:-:S03]  /*134f0*/  IMAD.MOV.U32 R2, RZ, RZ, -0x1 ;  /* 0xffffffffff027424 */ /* 0x000fc600078e00ff */
[----:B------:R0:W-:Y:S01]  /*13500*/  STL [R1+0x178], R13 ;  /* 0x0001780d01007387 */ /* 0x0001e20000100800 */
[----:B------:R-:W-:-:S03]  /*13510*/  ISETP.GE.U32.AND.EX P0, PT, R13, UR13, PT, P0 ;  /* 0x0000000d0d007c0c */ /* 0x000fc6000bf06100 */
[----:B------:R0:W-:Y:S04]  /*13520*/  STL [R1+0x17c], R11 ;  /* 0x00017c0b01007387 */ /* 0x0001e80000100800 */
[----:B------:R0:W-:Y:S06]  /*13530*/  STL [R1+0x184], R2 ;  /* 0x0001840201007387 */ /* 0x0001ec0000100800 */
[----:B------:R-:W-:Y:S05]  /*13540*/  @P0 BRA `(.L_x_355) ;  /* 0x0000000400740947 */ /* 0x000fea0003800000 */
[----:B------:R-:W2:Y:S01]  /*13550*/  S2R R8, SR_CTAID.X ;  /* 0x0000000000087919 */ /* 0x000ea20000002500 */
[----:B------:R-:W-:Y:S01]  /*13560*/  ULDC.64 UR18, c[0x0][0x628] ;  /* 0x00018a0000127ab9 */ /* 0x000fe20000000a00 */
[----:B------:R-:W0:Y:S01]  /*13570*/  LDC R9, c[0x0][0x144] ;  /* 0x00005100ff097b82 */ /* 0x000e220000000800 */
[----:B------:R-:W-:Y:S01]  /*13580*/  ULDC UR6, c[0x0][0x150] ;  /* 0x0000540000067ab9 */ /* 0x000fe20000000800 */
[----:B------:R-:W0:Y:S01]  /*13590*/  S2R R12, SR_CTAID.Y ;  /* 0x00000000000c7919 */ /* 0x000e220000002600 */
[----:B------:R-:W-:Y:S01]  /*135a0*/  ISETP.NE.U32.AND P0, PT, RZ, UR18, PT ;  /* 0x00000012ff007c0c */ /* 0x000fe2000bf05070 */
[----:B------:R-:W-:Y:S01]  /*135b0*/  ULDC UR21, c[0x0][0x630] ;  /* 0x00018c0000157ab9 */ /* 0x000fe20000000800 */
[----:B------:R-:W-:Y:S02]  /*135c0*/  R2UR UR16, R11 ;  /* 0x000000000b1072ca */ /* 0x000fe400000e0000 */
[----:B------:R-:W-:Y:S01]  /*135d0*/  ISETP.NE.AND.EX P0, PT, RZ, UR19, PT, P0 ;  /* 0x00000013ff007c0c */ /* 0x000fe2000bf05300 */
[----:B------:R-:W0:Y:S01]  /*135e0*/  LDC.64 R6, c[0x0][0x620] ;  /* 0x00018800ff067b82 */ /* 0x000e220000000a00 */
[----:B------:R-:W-:-:S02]  /*135f0*/  R2UR UR17, R13 ;  /* 0x000000000d1172ca */ /* 0x000fc400000e0000 */
[----:B--2---:R-:W-:-:S05]  /*13600*/  I2FP.F32.U32 R0, R8 ;  /* 0x0000000800007245 */ /* 0x004fca0000201000 */
[----:B------:R-:W-:-:S06]  /*13610*/  FMUL R0, R0, UR6 ;  /* 0x0000000600007c20 */ /* 0x000fcc0008400000 */
[----:B------:R-:W2:Y:S01]  /*13620*/  F2I.U32.TRUNC.NTZ R0, R0 ;  /* 0x0000000000007305 */ /* 0x000ea2000020f000 */
        /* <DEDUP_REMOVED lines=13> */
.L_x_356:
[----:B------:R-:W-:Y:S01]  /*13700*/  USHF.R.U64 UR14, UR16, UR21, UR17 ;  /* 0x00000015100e7299 */ /* 0x000fe20008001211 */
[----:B------:R-:W5:Y:S01]  /*13710*/  LDC.64 R20, c[0x0][0x640] ;  /* 0x00019000ff147b82 */ /* 0x000f620000000a00 */
[----:B------:R-:W-:Y:S01]  /*13720*/  USHF.R.U32.HI UR6, URZ, UR21, UR17 ;  /* 0x000000153f067299 */ /* 0x000fe20008011611 */
[----:B--2---:R-:W-:Y:S02]  /*13730*/  IMAD.MOV R10, RZ, RZ, -R0 ;  /* 0x000000ffff0a7224 */ /* 0x004fe400078e0a00 */
[----:B0-----:R-:W-:Y:S01]  /*13740*/  IMAD.MOV.U32 R2, RZ, RZ, R11 ;  /* 0x000000ffff027224 */ /* 0x001fe200078e000b */
[----:B------:R-:W-:Y:S01]  /*13750*/  IADD3 R5, P0, RZ, -UR14, RZ ;  /* 0x8000000eff057c10 */ /* 0x000fe2000ff1e0ff */
[----:B------:R-:W-:Y:S02]  /*13760*/  IMAD R17, R9, R10, R8 ;  /* 0x0000000a09117224 */ /* 0x000fe400078e0208 */
[----:B------:R-:W0:Y:S02]  /*13770*/  LDC R4, c[0x0][0x618] ;  /* 0x00018600ff047b82 */ /* 0x000e240000000800 */
[----:B------:R-:W-:Y:S01]  /*13780*/  IMAD.X R3, RZ, RZ, ~UR6, P0 ;  /* 0x80000006ff037e24 */ /* 0x000fe200080e06ff */
[----:B------:R-:W-:-:S03]  /*13790*/  ULDC UR6, c[0x0][0x154] ;  /* 0x0000550000067ab9 */ /* 0x000fc60000000800 */
[-C--:B------:R-:W-:Y:S02]  /*137a0*/  IMAD R0, R3, R6.reuse, RZ ;  /* 0x0000000603007224 */ /* 0x080fe400078e02ff */
[----:B------:R-:W2:Y:S01]  /*137b0*/  LDC R14, c[0x0][0x608] ;  /* 0x00018200ff0e7b82 */ /* 0x000ea20000000800 */
[----:B------:R-:W-:Y:S02]  /*137c0*/  IMAD.MOV.U32 R3, RZ, RZ, R13 ;  /* 0x000000ffff037224 */ /* 0x000fe400078e000d */
[----:B------:R-:W-:-:S05]  /*137d0*/  IMAD.WIDE.U32 R2, R5, R6, R2 ;  /* 0x0000000605027225 */ /* 0x000fca00078e0002 */
[----:B------:R-:W1:Y:S01]  /*137e0*/  LDC R18, c[0x0][0x658] ;  /* 0x00019600ff127b82 */ /* 0x000e620000000800 */
[----:B------:R-:W-:Y:S01]  /*137f0*/  IMAD R5, R5, R7, R0 ;  /* 0x0000000705057224 */ /* 0x000fe200078e0200 */
[----:B------:R-:W-:Y:S01]  /*13800*/  I2FP.F32.U32 R0, R12 ;  /* 0x0000000c00007245 */ /* 0x000fe20000201000 */
[----:B------:R-:W-:Y:S01]  /*13810*/  IMAD.MOV.U32 R7, RZ, RZ, 0x1 ;  /* 0x00000001ff077424 */ /* 0x000fe200078e00ff */
[----:B-----5:R-:W-:Y:S01]  /*13820*/  ISETP.NE.U32.AND P0, PT, R20, RZ, PT ;  /* 0x000000ff1400720c */ /* 0x020fe20003f05070 */
[----:B------:R-:W-:Y:S02]  /*13830*/  IMAD.IADD R3, R3, 0x1, R5 ;  /* 0x0000000103037824 */ /* 0x000fe400078e0205 */
[----:B------:R-:W-:Y:S01]  /*13840*/  FMUL R0, R0, UR6 ;  /* 0x0000000600007c20 */ /* 0x000fe20008400000 */
[----:B------:R-:W3:Y:S01]  /*13850*/  LDC R15, c[0x0][0x148] ;  /* 0x00005200ff0f7b82 */ /* 0x000ee20000000800 */
[----:B------:R-:W-:Y:S01]  /*13860*/  ISETP.NE.AND.EX P0, PT, R21, RZ, PT, P0 ;  /* 0x000000ff1500720c */ /* 0x000fe20003f05300 */
[----:B------:R-:W-:Y:S01]  /*13870*/  IMAD.MOV.U32 R5, RZ, RZ, -0x1 ;  /* 0xffffffffff057424 */ /* 0x000fe200078e00ff */
[-CC-:B0-----:R-:W-:Y:S01]  /*13880*/  SHF.R.U64 R10, R2, R4.reuse, R3.reuse ;  /* 0x00000004020a7219 */ /* 0x181fe20000001203 */
[----:B------:R0:W0:Y:S01]  /*13890*/  F2I.U32.TRUNC.NTZ R13, R0 ;  /* 0x00000000000d7305 */ /* 0x000022000020f000 */
[----:B------:R-:W-:-:S03]  /*138a0*/  SHF.R.U32.HI R3, RZ, R4, R3 ;  /* 0x00000004ff037219 */ /* 0x000fc60000011603 */
[----:B------:R-:W0:Y:S01]  /*138b0*/  LDC R16, c[0x0][0x600] ;  /* 0x00018000ff107b82 */ /* 0x000e220000000800 */
[-CC-:B--2---:R-:W-:Y:S02]  /*138c0*/  SHF.R.U64 R8, R10, R14.reuse, R3.reuse ;  /* 0x0000000e0a087219 */ /* 0x184fe40000001203 */
[----:B------:R-:W-:-:S05]  /*138d0*/  SHF.R.U32.HI R3, RZ, R14, R3 ;  /* 0x0000000eff037219 */ /* 0x000fca0000011603 */
[----:B------:R-:W2:Y:S01]  /*138e0*/  LDC R22, c[0x0][0x648] ;  /* 0x00019200ff167b82 */ /* 0x000ea20000000800 */
[-CC-:B-1----:R-:W-:Y:S02]  /*138f0*/  SHF.R.U64 R11, R8, R18.reuse, R3.reuse ;  /* 0x00000012080b7219 */ /* 0x182fe40000001203 */
[-C--:B------:R-:W-:Y:S02]  /*13900*/  SHF.L.U32 R5, R5, R18.reuse, RZ ;  /* 0x0000001205057219 */ /* 0x080fe400000006ff */
[-C--:B------:R-:W-:Y:S01]  /*13910*/  SHF.R.U32.HI R3, RZ, R18.reuse, R3 ;  /* 0x00000012ff037219 */ /* 0x080fe20000011603 */
[----:B------:R-:W-:Y:S01]  /*13920*/  IMAD.MOV.U32 R2, RZ, RZ, R11 ;  /* 0x000000ffff027224 */ /* 0x000fe200078e000b */
[----:B------:R-:W-:Y:S01]  /*13930*/  SHF.L.U32 R42, R7, R18, RZ ;  /* 0x00000012072a7219 */ /* 0x000fe200000006ff */
[----:B------:R-:W1:Y:S01]  /*13940*/  LDC R23, c[0x0][0x638] ;  /* 0x00018e00ff177b82 */ /* 0x000e620000000800 */
[----:B------:R-:W-:-:S07]  /*13950*/  LOP3.LUT R19, RZ, R5, RZ, 0x33, !PT ;  /* 0x00000005ff137212 */ /* 0x000fce00078e33ff */
[----:B------:R-:W0:Y:S01]  /*13960*/  LDC R24, c[0x0][0x610] ;  /* 0x00018400ff187b82 */ /* 0x000e220000000800 */
[----:B------:R-:W-:Y:S05]  /*13970*/  @!P0 BRA `(.L_x_357) ;  /* 0x0000000000288947 */ /* 0x000fea0003800000 */
[----:B0-----:R-:W0:Y:S02]  /*13980*/  LDC R0, c[0x0][0x64c] ;  /* 0x00019300ff007b82 */ /* 0x001e240000000800 */
[----:B0-----:R-:W-:-:S05]  /*13990*/  IADD3 R7, P0, R11, R0, RZ ;  /* 0x000000000b077210 */ /* 0x001fca0007f1e0ff */
        /* <DEDUP_REMOVED lines=8> */
.L_x_357:
[----:B0-2---:R-:W-:Y:S01]  /*13a20*/  SHF.R.U64 R0, R2, R22, R3 ;  /* 0x0000001602007219 */ /* 0x005fe20000001203 */
[----:B------:R-:W-:Y:S01]  /*13a30*/  VIADD R5, R16, 0xffffffff ;  /* 0xffffffff10057836 */ /* 0x000fe20000000000 */
[----:B------:R-:W-:Y:S01]  /*13a40*/  LOP3.LUT R3, R8, R19, RZ, 0xc0, !PT ;  /* 0x0000001308037212 */ /* 0x000fe200078ec0ff */
[----:B------:R-:W-:Y:S02]  /*13a50*/  IMAD.MOV R13, RZ, RZ, -R13 ;  /* 0x000000ffff0d7224 */ /* 0x000fe400078e0a0d */
[----:B------:R-:W-:Y:S02]  /*13a60*/  IMAD.MOV R2, RZ, RZ, -R0 ;  /* 0x000000ffff027224 */ /* 0x000fe400078e0a00 */
[----:B------:R-:W-:Y:S01]  /*13a70*/  IMAD R42, R42, R0, R3 ;  /* 0x000000002a2a7224 */ /* 0x000fe200078e0203 */
[----:B------:R-:W-:Y:S01]  /*13a80*/  LOP3.LUT R3, R10, R5, RZ, 0xc0, !PT ;  /* 0x000000050a037212 */ /* 0x000fe200078ec0ff */
[----:B---3--:R-:W-:Y:S02]  /*13a90*/  @P4 IMAD R17, R15, R13, R12 ;  /* 0x0000000d0f114224 */ /* 0x008fe400078e020c */
[----:B-1----:R-:W-:-:S02]  /*13aa0*/  IMAD R0, R2, R23, R11 ;  /* 0x0000001702007224 */ /* 0x002fc400078e020b */
[----:B------:R-:W-:Y:S02]  /*13ab0*/  IMAD.MOV.U32 R2, RZ, RZ, 0x1 ;  /* 0x00000001ff027424 */ /* 0x000fe400078e00ff */
[----:B------:R-:W-:Y:S02]  /*13ac0*/  IMAD R42, R42, R24, R17 ;  /* 0x000000182a2a7224 */ /* 0x000fe400078e0211 */
[----:B------:R-:W-:Y:S01]  /*13ad0*/  IMAD R3, R0, R16, R3 ;  /* 0x0000001000037224 */ /* 0x000fe200078e0203 */
[----:B------:R-:W-:-:S04]  /*13ae0*/  PRMT R0, R2, 0x7610, R0 ;  /* 0x0000761002007816 */ /* 0x000fc80000000000 */
[----:B------:R-:W-:Y:S02]  /*13af0*/  SEL R2, R3, R42, !P4 ;  /* 0x0000002a03027207 */ /* 0x000fe40006000000 */
[----:B------:R-:W-:-:S03]  /*13b00*/  SEL R42, R42, R3, !P4 ;  /* 0x000000032a2a7207 */ /* 0x000fc60006000000 */
[----:B------:R2:W-:Y:S04]  /*13b10*/  STL [R1+0x184], R2 ;  /* 0x0001840201007387 */ /* 0x0005e80000100800 */
.L_x_355:
[----:B------:R0:W-:Y:S01]  /*13b20*/  STL [R1+0x180], R42 ;  /* 0x0001802a01007387 */ /* 0x0001e20000100800 */
[----:B------:R-:W-:-:S13]  /*13b30*/  LOP3.LUT P0, RZ, R0, 0xff, RZ, 0xc0, !PT ;  /* 0x000000ff00ff7812 */ /* 0x000fda000780c0ff */
[----:B0-----:R-:W-:Y:S05]  /*13b40*/  @P0 BRA `(.L_x_358) ;  /* 0xfffffed400c40947 */ /* 0x001fea000383ffff */
[----:B------:R-:W-:Y:S05]  /*13b50*/  EXIT ;  /* 0x000000000000794d */ /* 0x000fea0003800000 */
.L_x_4:
[----:B------:R-:W2:Y:S01]  /*13b60*/  LDL R15, [R1+0x17c] ;  /* 0x00017c00010f7983 */ /* 0x000ea20000100800 */
[----:B------:R-:W-:-:S03]  /*13b70*/  ULDC.64 UR4, c[0x0][0x650] ;  /* 0x0001940000047ab9 */ /* 0x000fc60000000a00 */
[----:B------:R-:W3:Y:S01]  /*13b80*/  LDL R18, [R1+0x178] ;  /* 0x0001780001127983 */ /* 0x000ee20000100800 */
[----:B------:R-:W-:Y:S01]  /*13b90*/  PRMT R0, RZ, 0x7610, R0 ;  /* 0x00007610ff007816 */ /* 0x000fe20000000000 */
[----:B------:R-:W-:Y:S02]  /*13ba0*/  IMAD.MOV.U32 R4, RZ, RZ, -0x1 ;  /* 0xffffffffff047424 */ /* 0x000fe400078e00ff */
[----:B------:R-:W-:Y:S02]  /*13bb0*/  IMAD.MOV.U32 R5, RZ, RZ, -0x1 ;  /* 0xffffffffff057424 */ /* 0x000fe400078e00ff */
[----:B------:R-:W-:Y:S01]  /*13bc0*/  IMAD.MOV.U32 R6, RZ, RZ, -0x1 ;  /* 0xffffffffff067424 */ /* 0x000fe200078e00ff */
[----:B--2---:R-:W-:-:S04]  /*13bd0*/  ISETP.GE.U32.AND P0, PT, R15, UR4, PT ;  /* 0x000000040f007c0c */ /* 0x004fc8000bf06070 */
[----:B---3--:R-:W-:-:S13]  /*13be0*/  ISETP.GE.U32.AND.EX P0, PT, R18, UR5, PT, P0 ;  /* 0x0000000512007c0c */ /* 0x008fda000bf06100 */
[----:B------:R-:W-:Y:S05]  /*13bf0*/  @P0 BRA `(.L_x_359) ;  /* 0x0000000400640947 */ /* 0x000fea0003800000 */
[----:B------:R-:W0:Y:S01]  /*13c00*/  LDC.64 R12, c[0x0][0x628] ;  /* 0x00018a00ff0c7b82 */ /* 0x000e220000000a00 */
[----:B------:R-:W-:Y:S02]  /*13c10*/  IMAD.MOV.U32 R8, RZ, RZ, R15 ;  /* 0x000000ffff087224 */ /* 0x000fe400078e000f */
[----:B------:R-:W-:-:S05]  /*13c20*/  IMAD.MOV.U32 R9, RZ, RZ, R18 ;  /* 0x000000ffff097224 */ /* 0x000fca00078e0012 */
[----:B------:R-:W1:Y:S08]  /*13c30*/  LDC R14, c[0x0][0x630] ;  /* 0x00018c00ff0e7b82 */ /* 0x000e700000000800 */
[----:B------:R-:W2:Y:S01]  /*13c40*/  LDC.64 R16, c[0x0][0x620] ;  /* 0x00018800ff107b82 */ /* 0x000ea20000000a00 */
[----:B0-----:R-:W-:-:S04]  /*13c50*/  ISETP.NE.U32.AND P0, PT, R12, RZ, PT ;  /* 0x000000ff0c00720c */ /* 0x001fc80003f05070 */
[----:B------:R-:W-:-:S13]  /*13c60*/  ISETP.NE.AND.EX P0, PT, R13, RZ, PT, P0 ;  /* 0x000000ff0d00720c */ /* 0x000fda0003f05300 */
[----:B-12---:R-:W-:Y:S05]  /*13c70*/  @!P0 BRA `(.L_x_360) ;  /* 0x0000000000288947 */ /* 0x006fea0003800000 */
[----:B------:R-:W0:Y:S02]  /*13c80*/  LDC R0, c[0x0][0x634] ;  /* 0x00018d00ff007b82 */ /* 0x000e240000000800 */
        /* <DEDUP_REMOVED lines=9> */
.L_x_360:
[-CC-:B------:R-:W-:Y:S01]  /*13d20*/  SHF.R.U64 R11, R8, R14.reuse, R9.reuse ;  /* 0x0000000e080b7219 */ /* 0x180fe20000001209 */
[----:B------:R-:W0:Y:S01]  /*13d30*/  LDC R6, c[0x0][0x618] ;  /* 0x00018600ff067b82 */ /* 0x000e220000000800 */
[----:B------:R-:W-:Y:S01]  /*13d40*/  SHF.R.U32.HI R0, RZ, R14, R9 ;  /* 0x0000000eff007219 */ /* 0x000fe20000011609 */
[----:B------:R-:W-:Y:S01]  /*13d50*/  ULDC UR4, c[0x0][0x150] ;  /* 0x0000540000047ab9 */ /* 0x000fe20000000800 */
[----:B------:R-:W-:Y:S01]  /*13d60*/  IADD3 R3, P0, RZ, -R11, RZ ;  /* 0x8000000bff037210 */ /* 0x000fe20007f1e0ff */
[----:B------:R-:W-:Y:S01]  /*13d70*/  IMAD.MOV.U32 R4, RZ, RZ, R15 ;  /* 0x000000ffff047224 */ /* 0x000fe200078e000f */
[----:B------:R-:W-:Y:S01]  /*13d80*/  I2FP.F32.U32 R8, R2 ;  /* 0x0000000200087245 */ /* 0x000fe20000201000 */
[----:B------:R-:W-:Y:S02]  /*13d90*/  IMAD.MOV.U32 R5, RZ, RZ, R18 ;  /* 0x000000ffff057224 */ /* 0x000fe400078e0012 */
[----:B------:R-:W1:Y:S01]  /*13da0*/  LDC.64 R20, c[0x0][0x640] ;  /* 0x00019000ff147b82 */ /* 0x000e620000000a00 */
[----:B------:R-:W-:-:S02]  /*13db0*/  IMAD.X R7, RZ, RZ, ~R0, P0 ;  /* 0x000000ffff077224 */ /* 0x000fc400000e0e00 */
[----:B------:R-:W-:Y:S01]  /*13dc0*/  FMUL R9, R8, UR4 ;  /* 0x0000000408097c20 */ /* 0x000fe20008400000 */
[----:B------:R-:W-:Y:S01]  /*13dd0*/  IMAD.WIDE.U32 R4, R3, R16, R4 ;  /* 0x0000001003047225 */ /* 0x000fe200078e0004 */
[----:B------:R-:W-:-:S03]  /*13de0*/  ULDC UR4, c[0x0][0x154] ;  /* 0x0000550000047ab9 */ /* 0x000fc60000000800 */
[----:B------:R-:W-:Y:S01]  /*13df0*/  IMAD R0, R7, R16, RZ ;  /* 0x0000001007007224 */ /* 0x000fe200078e02ff */
[----:B------:R-:W2:Y:S01]  /*13e00*/  LDC R13, c[0x0][0x144] ;  /* 0x00005100ff0d7b82 */ /* 0x000ea20000000800 */
[----:B------:R-:W3:Y:S02]  /*13e10*/  F2I.U32.TRUNC.NTZ R9, R9 ;  /* 0x0000000900097305 */ /* 0x000ee4000020f000 */
[----:B------:R-:W-:-:S04]  /*13e20*/  IMAD R3, R3, R17, R0 ;  /* 0x0000001103037224 */ /* 0x000fc800078e0200 */
[----:B------:R-:W-:Y:S01]  /*13e30*/  IMAD.IADD R3, R5, 0x1, R3 ;  /* 0x0000000105037824 */ /* 0x000fe200078e0203 */
[----:B------:R-:W4:Y:S04]  /*13e40*/  LDC R12, c[0x0][0x608] ;  /* 0x00018200ff0c7b82 */ /* 0x000f280000000800 */
[----:B0-----:R-:W-:Y:S02]  /*13e50*/  SHF.R.U64 R8, R4, R6, R3 ;  /* 0x0000000604087219 */ /* 0x001fe40000001203 */
[----:B------:R-:W-:Y:S02]  /*13e60*/  I2FP.F32.U32 R4, R10 ;  /* 0x0000000a00047245 */ /* 0x000fe40000201000 */
[----:B------:R-:W0:Y:S01]  /*13e70*/  LDC R7, c[0x0][0x658] ;  /* 0x00019600ff077b82 */ /* 0x000e220000000800 */
[----:B-1----:R-:W-:Y:S01]  /*13e80*/  ISETP.NE.U32.AND P0, PT, R20, RZ, PT ;  /* 0x000000ff1400720c */ /* 0x002fe20003f05070 */
[----:B---3--:R-:W-:Y:S01]  /*13e90*/  IMAD.MOV R0, RZ, RZ, -R9 ;  /* 0x000000ffff007224 */ /* 0x008fe200078e0a09 */
[----:B------:R-:W-:Y:S01]  /*13ea0*/  SHF.R.U32.HI R3, RZ, R6, R3 ;  /* 0x00000006ff037219 */ /* 0x000fe20000011603 */
[----:B------:R-:W-:Y:S01]  /*13eb0*/  FMUL R4, R4, UR4 ;  /* 0x0000000404047c20 */ /* 0x000fe20008400000 */
[----:B------:R-:W-:Y:S01]  /*13ec0*/  ISETP.NE.AND.EX P0, PT, R21, RZ, PT, P0 ;  /* 0x000000ff1500720c */ /* 0x000fe20003f05300 */
[----:B------:R-:W-:-:S02]  /*13ed0*/  IMAD.MOV.U32 R6, RZ, RZ, -0x1 ;  /* 0xffffffffff067424 */ /* 0x000fc400078e00ff */
[----:B------:R-:W1:Y:S01]  /*13ee0*/  LDC R17, c[0x0][0x148] ;  /* 0x00005200ff117b82 */ /* 0x000e620000000800 */
[----:B--2---:R-:W-:Y:S02]  /*13ef0*/  IMAD R19, R13, R0, R2 ;  /* 0x000000000d137224 */ /* 0x004fe400078e0202 */
[----:B------:R-:W-:-:S05]  /*13f00*/  IMAD.MOV.U32 R2, RZ, RZ, 0x1 ;  /* 0x00000001ff027424 */ /* 0x000fca00078e00ff */
[----:B------:R-:W2:Y:S01]  /*13f10*/  LDC R14, c[0x0][0x600] ;  /* 0x00018000ff0e7b82 */ /* 0x000ea20000000800 */
[-CC-:B----4-:R-:W-:Y:S02]  /*13f20*/  SHF.R.U64 R13, R8, R12.reuse, R3.reuse ;  /* 0x0000000c080d7219 */ /* 0x190fe40000001203 */
[----:B------:R-:W-:Y:S02]  /*13f30*/  SHF.R.U32.HI R0, RZ, R12, R3 ;  /* 0x0000000cff007219 */ /* 0x000fe40000011603 */
[----:B------:R3:W4:Y:S03]  /*13f40*/  F2I.U32.TRUNC.NTZ R12, R4 ;  /* 0x00000004000c7305 */ /* 0x000726000020f000 */
[----:B------:R-:W1:Y:S01]  /*13f50*/  LDC R16, c[0x0][0x648] ;  /* 0x00019200ff107b82 */ /* 0x000e620000000800 */
[-C--:B0-----:R-:W-:Y:S02]  /*13f60*/  SHF.R.U64 R15, R13, R7.reuse, R0 ;  /* 0x000000070d0f7219 */ /* 0x081fe40000001200 */
[----:B------:R-:W-:-:S02]  /*13f70*/  SHF.L.U32 R6, R6, R7, RZ ;  /* 0x0000000706067219 */ /* 0x000fc400000006ff */
[-C--:B------:R-:W-:Y:S01]  /*13f80*/  SHF.L.U32 R22, R2, R7.reuse, RZ ;  /* 0x0000000702167219 */ /* 0x080fe200000006ff */
[----:B------:R-:W-:Y:S01]  /*13f90*/  IMAD.MOV.U32 R2, RZ, RZ, R15 ;  /* 0x000000ffff027224 */ /* 0x000fe200078e000f */
[----:B------:R-:W-:Y:S01]  /*13fa0*/  SHF.R.U32.HI R3, RZ, R7, R0 ;  /* 0x00000007ff037219 */ /* 0x000fe20000011600 */
[----:B------:R-:W0:Y:S01]  /*13fb0*/  LDC R18, c[0x0][0x638] ;  /* 0x00018e00ff127b82 */ /* 0x000e220000000800 */
[----:B------:R-:W-:-:S07]  /*13fc0*/  LOP3.LUT R24, RZ, R6, RZ, 0x33, !PT ;  /* 0x00000006ff187212 */ /* 0x000fce00078e33ff */
[----:B------:R-:W0:Y:S01]  /*13fd0*/  LDC R23, c[0x0][0x610] ;  /* 0x00018400ff177b82 */ /* 0x000e220000000800 */
[----:B---34-:R-:W-:Y:S05]  /*13fe0*/  @!P0 BRA `(.L_x_361) ;  /* 0x0000000000288947 */ /* 0x018fea0003800000 */
[----:B------:R-:W3:Y:S02]  /*13ff0*/  LDC R0, c[0x0][0x64c] ;  /* 0x00019300ff007b82 */ /* 0x000ee40000000800 */
[----:B---3--:R-:W-:-:S05]  /*14000*/  IADD3 R7, P0, R15, R0, RZ ;  /* 0x000000000f077210 */ /* 0x008fca0007f1e0ff */
        /* <DEDUP_REMOVED lines=8> */
.L_x_361:
[----:B-1----:R-:W-:Y:S01]  /*14090*/  SHF.R.U64 R3, R2, R16, R3 ;  /* 0x0000001002037219 */ /* 0x002fe20000001203 */
[----:B--2---:R-:W-:Y:S01]  /*140a0*/  VIADD R5, R14, 0xffffffff ;  /* 0xffffffff0e057836 */ /* 0x004fe20000000000 */
[----:B------:R-:W-:Y:S01]  /*140b0*/  LOP3.LUT R0, R13, R24, RZ, 0xc0, !PT ;  /* 0x000000180d007212 */ /* 0x000fe200078ec0ff */
[----:B------:R-:W-:Y:S02]  /*140c0*/  IMAD.MOV R12, RZ, RZ, -R12 ;  /* 0x000000ffff0c7224 */ /* 0x000fe400078e0a0c */
[----:B------:R-:W-:Y:S02]  /*140d0*/  IMAD.MOV R2, RZ, RZ, -R3 ;  /* 0x000000ffff027224 */ /* 0x000fe400078e0a03 */
[----:B------:R-:W-:Y:S01]  /*140e0*/  IMAD R4, R22, R3, R0 ;  /* 0x0000000316047224 */ /* 0x000fe200078e0200 */
[----:B------:R-:W-:Y:S01]  /*140f0*/  LOP3.LUT R3, R8, R5, RZ, 0xc0, !PT ;  /* 0x0000000508037212 */ /* 0x000fe200078ec0ff */
[----:B------:R-:W-:Y:S02]  /*14100*/  @P4 IMAD R19, R17, R12, R10 ;  /* 0x0000000c11134224 */ /* 0x000fe400078e020a */
[----:B0-----:R-:W-:-:S02]  /*14110*/  IMAD R0, R2, R18, R15 ;  /* 0x0000001202007224 */ /* 0x001fc400078e020f */
[----:B------:R-:W-:Y:S02]  /*14120*/  IMAD R4, R4, R23, R19 ;  /* 0x0000001704047224 */ /* 0x000fe400078e0213 */
[----:B------:R-:W-:Y:S02]  /*14130*/  IMAD R3, R0, R14, R3 ;  /* 0x0000000e00037224 */ /* 0x000fe400078e0203 */
[----:B------:R-:W-:Y:S02]  /*14140*/  IMAD.MOV.U32 R2, RZ, RZ, 0x1 ;  /* 0x00000001ff027424 */ /* 0x000fe400078e00ff */
[----:B------:R-:W-:Y:S01]  /*14150*/  IMAD.MOV.U32 R6, RZ, RZ, R11 ;  /* 0x000000ffff067224 */ /* 0x000fe200078e000b */
[----:B------:R-:W-:Y:S02]  /*14160*/  SEL R5, R3, R4, !P4 ;  /* 0x0000000403057207 */ /* 0x000fe40006000000 */
[----:B------:R-:W-:Y:S02]  /*14170*/  PRMT R0, R2, 0x7610, R0 ;  /* 0x0000761002007816 */ /* 0x000fe40000000000 */
[----:B------:R-:W-:-:S07]  /*14180*/  SEL R4, R4, R3, !P4 ;  /* 0x0000000304047207 */ /* 0x000fce0006000000 */
.L_x_359:
[----:B------:R-:W-:-:S08]  /*14190*/  NOP ;  /* 0x0000000000007918 */ /* 0x000fd00000000000 */
[----:B------:R-:W0:-:S00]  /*141a0*/  USETMAXREG.DEALLOC.CTAPOOL 0x28 ;  /* 0x00000028000079c8 */ /* 0x000e0000080e0500 */
[----:B------:R-:W-:-:S13]  /*141b0*/  ISETP.NE.AND P0, PT, RZ, UR6, PT ;  /* 0x00000006ff007c0c */ /* 0x000fda000bf05270 */
[----:B------:R-:W-:Y:S05]  /*141c0*/  @P0 EXIT ;  /* 0x000000000000094d */ /* 0x000fea0003800000 */
[----:B0-----:R-:W-:Y:S01]  /*141d0*/  LOP3.LUT P0, RZ, R0, 0xff, RZ, 0xc0, !PT ;  /* 0x000000ff00ff7812 */ /* 0x001fe2000780c0ff */
[----:B------:R-:W-:Y:S02]  /*141e0*/  IMAD.MOV.U32 R0, RZ, RZ, 0x1 ;  /* 0x00000001ff007424 */ /* 0x000fe400078e00ff */
[----:B------:R-:W-:-:S10]  /*141f0*/  IMAD.MOV.U32 R10, RZ, RZ, RZ ;  /* 0x000000ffff0a7224 */ /* 0x000fd400078e00ff */
[----:B------:R-:W-:Y:S05]  /*14200*/  @!P0 BRA `(.L_x_362) ;  /* 0x0000000c004c8947 */ /* 0x000fea0003800000 */
[----:B------:R-:W0:Y:S01]  /*14210*/  LDC R0, c[0x0][0x28c] ;  /* 0x0000a300ff007b82 */ /* 0x000e220000000800 */
[----:B------:R-:W1:Y:S01]  /*14220*/  S2R R2, SR_TID.X ;  /* 0x0000000000027919 */ /* 0x000e620000002100 */
[----:B------:R-:W-:Y:S01]  /*14230*/  ULDC UR5, c[0x0][0x658] ;  /* 0x0001960000057ab9 */ /* 0x000fe20000000800 */
[----:B------:R-:W-:Y:S01]  /*14240*/  UMOV UR6, 0xffffffff ;  /* 0xffffffff00067882 */ /* 0x000fe20000000000 */
[----:B------:R-:W-:Y:S01]  /*14250*/  UMOV UR9, 0x1 ;  /* 0x0000000100097882 */ /* 0x000fe20000000000 */
[----:B------:R-:W-:Y:S01]  /*14260*/  USHF.L.U32 UR10, UR6, UR5, URZ ;  /* 0x00000005060a7299 */ /* 0x000fe2000800063f */
[----:B------:R-:W-:Y:S01]  /*14270*/  BSSY B0, `(.L_x_362) ;  /* 0x00000cc000007945 */ /* 0x000fe20003800000 */
[----:B------:R-:W-:Y:S01]  /*14280*/  ULDC UR8, c[0x0][0xc] ;  /* 0x0000030000087ab9 */ /* 0x000fe20000000800 */
[----:B------:R-:W-:Y:S01]  /*14290*/  USHF.L.U32 UR5, UR9, UR5, URZ ;  /* 0x0000000509057299 */ /* 0x000fe2000800063f */
[----:B------:R-:W-:Y:S01]  /*142a0*/  IMAD.MOV.U32 R12, RZ, RZ, 0x1 ;  /* 0x00000001ff0c7424 */ /* 0x000fe200078e00ff */
[----:B------:R-:W-:Y:S01]  /*142b0*/  ULDC UR4, c[0x0][0x600] ;  /* 0x0001800000047ab9 */ /* 0x000fe20000000800 */
[----:B------:R-:W-:Y:S01]  /*142c0*/  ULDC UR9, c[0x0][0x10] ;  /* 0x0000040000097ab9 */ /* 0x000fe20000000800 */
[----:B------:R-:W-:Y:S01]  /*142d0*/  ULDC UR6, c[0x0][0x14] ;  /* 0x0000050000067ab9 */ /* 0x000fe20000000800 */
[----:B------:R-:W-:Y:S01]  /*142e0*/  UIMAD.WIDE.U32 UR8, UR8, UR9, URZ ;  /* 0x00000009080872a5 */ /* 0x000fe2000f8e003f */
[----:B------:R-:W-:Y:S01]  /*142f0*/  IMAD.MOV.U32 R10, RZ, RZ, RZ ;  /* 0x000000ffff0a7224 */ /* 0x000fe200078e00ff */
[----:B------:R-:W-:-:S02]  /*14300*/  ULOP3.LUT UR21, UR7, 0x2, URZ, 0xfc, !UPT ;  /* 0x0000000207157892 */ /* 0x000fc4000f8efc3f */
[----:B------:R-:W-:Y:S02]  /*14310*/  UIMAD.WIDE.U32 UR22, UR8, UR6, URZ ;  /* 0x00000006081672a5 */ /* 0x000fe4000f8e003f */
[----:B------:R-:W-:Y:S02]  /*14320*/  UIMAD UR13, UR9, UR6, URZ ;  /* 0x00000006090d72a4 */ /* 0x000fe4000f8e023f */
[----:B------:R-:W-:Y:S02]  /*14330*/  UIADD3 UR4, UR4, -0x1, URZ ;  /* 0xffffffff04047890 */ /* 0x000fe4000fffe03f */
[----:B------:R-:W-:Y:S01]  /*14340*/  ULOP3.LUT UR19, URZ, UR10, URZ, 0x33, !UPT ;  /* 0x0000000a3f137292 */ /* 0x000fe2000f8e333f */
[----:B0-----:R-:W-:Y:S01]  /*14350*/  VIADD R0, R0, 0x1f ;  /* 0x0000001f00007836 */ /* 0x001fe20000000000 */
[----:B------:R-:W-:Y:S01]  /*14360*/  UIADD3 UR13, UR23, UR13, URZ ;  /* 0x0000000d170d7290 */ /* 0x000fe2000fffe03f */
[----:B------:R-:W-:-:S03]  /*14370*/  ULDC.64 UR24, c[0x0][0x198] ;  /* 0x0000660000187ab9 */ /* 0x000fc60000000a00 */
[----:B------:R-:W-:-:S04]  /*14380*/  SHF.R.S32.HI R3, RZ, 0x1f, R0 ;  /* 0x0000001fff037819 */ /* 0x000fc80000011400 */
[----:B------:R-:W-:Y:S01]  /*14390*/  LEA.HI R3, R3, R0, RZ, 0x5 ;  /* 0x0000000003037211 */ /* 0x000fe200078f28ff */
[----:B------:R-:W-:Y:S01]  /*143a0*/  IMAD.MOV.U32 R0, RZ, RZ, 0x1 ;  /* 0x00000001ff007424 */ /* 0x000fe200078e00ff */
[C---:B-1----:R-:W-:Y:S02]  /*143b0*/  LOP3.LUT P2, RZ, R2.reuse, 0x7f, RZ, 0xc0, !PT ;  /* 0x0000007f02ff7812 */ /* 0x042fe4000784c0ff */
[----:B------:R-:W-:Y:S02]  /*143c0*/  SHF.R.S32.HI R9, RZ, 0x5, R3 ;  /* 0x00000005ff097819 */ /* 0x000fe40000011403 */
[----:B------:R-:W-:-:S03]  /*143d0*/  LOP3.LUT P0, RZ, R2, 0x1f, RZ, 0xc0, !PT ;  /* 0x0000001f02ff7812 */ /* 0x000fc6000780c0ff */
[----:B------:R-:W-:Y:S01]  /*143e0*/  VIADD R8, R9, 0x1 ;  /* 0x0000000109087836 */ /* 0x000fe20000000000 */
[----:B------:R-:W-:-:S13]  /*143f0*/  PLOP3.LUT P0, PT, P0, P2, PT, 0x8a, 0x0 ;  /* 0x000000000000781c */ /* 0x000fda0000705172 */
.L_x_374:
[----:B------:R-:W-:-:S03]  /*14400*/  UMOV UR6, 0xffffffff ;  /* 0xffffffff00067882 */ /* 0x000fc60000000000 */
[----:B------:R-:W-:Y:S05]  /*14410*/  BRA.DIV UR6, `(.L_x_363) ;  /* 0x0000001a06047947 */ /* 0x000fea000b800000 */
[----:B------:R-:W-:-:S13]  /*14420*/  ELECT P1, URZ, PT ;  /* 0x00000000003f782f */ /* 0x000fda0003820000 */
.L_x_401:
[----:B------:R-:W0:Y:S01]  /*14430*/  LDC R2, c[0x0][0x28c] ;  /* 0x0000a300ff027b82 */ /* 0x000e220000000800 */
[----:B------:R-:W-:Y:S01]  /*14440*/  BSSY B1, `(.L_x_364) ;  /* 0x0000038000017945 */ /* 0x000fe20003800000 */
[----:B0-----:R-:W-:-:S13]  /*14450*/  ISETP.LT.OR P1, PT, R2, 0x1, !P1 ;  /* 0x000000010200780c */ /* 0x001fda0004f21670 */
[----:B------:R-:W-:Y:S05]  /*14460*/  @P1 BRA `(.L_x_365) ;  /* 0x0000000000d41947 */ /* 0x000fea0003800000 */
[----:B------:R-:W-:Y:S02]  /*14470*/  IMAD R13, R4, 0xc0, RZ ;  /* 0x000000c0040d7824 */ /* 0x000fe400078e02ff */
[----:B------:R-:W-:Y:S02]  /*14480*/  IMAD R11, R5, 0xa0, RZ ;  /* 0x000000a0050b7824 */ /* 0x000fe400078e02ff */
[----:B------:R-:W-:Y:S02]  /*14490*/  IMAD.MOV.U32 R16, RZ, RZ, RZ ;  /* 0x000000ffff107224 */ /* 0x000fe400078e00ff */
[----:B------:R-:W-:Y:S02]  /*144a0*/  IMAD.MOV.U32 R2, RZ, RZ, R8 ;  /* 0x000000ffff027224 */ /* 0x000fe400078e0008 */
[----:B------:R-:W-:Y:S02]  /*144b0*/  IMAD.MOV.U32 R3, RZ, RZ, R0 ;  /* 0x000000ffff037224 */ /* 0x000fe400078e0000 */
[----:B------:R-:W-:-:S07]  /*144c0*/  IMAD.MOV.U32 R4, RZ, RZ, R10 ;  /* 0x000000ffff047224 */ /* 0x000fce00078e000a */
.L_x_369:
[----:B------:R-:W0:Y:S01]  /*144d0*/  S2R R14, SR_CgaCtaId ;  /* 0x00000000000e7919 */ /* 0x000e220000008800 */
[----:B------:R-:W-:Y:S01]  /*144e0*/  MOV R5, 0x400 ;  /* 0x0000040000057802 */ /* 0x000fe20000000f00 */
[----:B------:R-:W1:Y:S03]  /*144f0*/  @!P2 LDC R7, c[0x0][0x500] ;  /* 0x00014000ff07ab82 */ /* 0x000e660000000800 */
[----:B0-----:R-:W-:Y:S02]  /*14500*/  LEA R15, R14, R5, 0x18 ;  /* 0x000000050e0f7211 */ /* 0x001fe400078ec0ff */
[----:B------:R-:W-:-:S03]  /*14510*/  SHF.L.U32 R5, R3, 0x1f, RZ ;  /* 0x0000001f03057819 */ /* 0x000fc600000006ff */
[----:B------:R-:W-:-:S04]  /*14520*/  IMAD R14, R4, 0x8, R15 ;  /* 0x00000008040e7824 */ /* 0x000fc800078e020f */
[----:B------:R-:W0:Y:S02]  /*14530*/  SYNCS.PHASECHK.TRANS64.TRYWAIT P1, [R14+URZ+0xa0], R5 ;  /* 0x0000a0050e0075a7 */ /* 0x000e24000802017f */
[----:B01----:R-:W-:Y:S05]  /*14540*/  @!P1 BRA `(.L_x_366) ;  /* 0x0000001400d89947 */ /* 0x003fea0003800000 */
.L_x_402:
[----:B------:R-:W-:Y:S01]  /*14550*/  UPRMT UR6, UR21, 0x9910, URZ ;  /* 0x0000991015067896 */ /* 0x000fe2000800003f */
[----:B------:R1:W-:Y:S03]  /*14560*/  @!P2 SYNCS.ARRIVE.TRANS64 RZ, [R14+URZ], R7 ;  /* 0x000000070effa9a7 */ /* 0x0003e6000800003f */
[----:B------:R-:W-:-:S06]  /*14570*/  UISETP.NE.AND UP0, UPT, UR6, 0x2, UPT ;  /* 0x000000020600788c */ /* 0x000fcc000bf05270 */
[----:B------:R-:W-:-:S13]  /*14580*/  PLOP3.LUT P1, PT, PT, PT, UP0, 0x80, 0x0 ;  /* 0x000000000000781c */ /* 0x000fda0003f2f008 */
[----:B-1----:R-:W-:Y:S05]  /*14590*/  @P1 BRA `(.L_x_367) ;  /* 0x0000000000041947 */ /* 0x002fea0003800000 */
[----:B------:R-:W-:Y:S01]  /*145a0*/  BPT.TRAP 0x1 ;  /* 0x000000040000795c */ /* 0x000fe20000300000 */
.L_x_367:
[----:B------:R-:W-:Y:S05]  /*145b0*/  @P0 BRA `(.L_x_368) ;  /* 0x0000000000040947 */ /* 0x000fea0003800000 */
[----:B------:R-:W-:Y:S01]  /*145c0*/  BPT.TRAP 0x1 ;  /* 0x000000040000795c */ /* 0x000fe20000300000 */
.L_x_368:
[--C-:B0-----:R-:W-:Y:S01]  /*145d0*/  IMAD R5, R4, 0x1800, R15.reuse ;  /* 0x0000180004057824 */ /* 0x101fe200078e020f */
[----:B------:R-:W-:Y:S01]  /*145e0*/  R2UR UR9, R14 ;  /* 0x000000000e0972ca */ /* 0x000fe200000e0000 */
[----:B------:R-:W-:Y:S01]  /*145f0*/  IMAD R15, R4, 0x1400, R15 ;  /* 0x00001400040f7824 */ /* 0x000fe200078e020f */
[----:B------:R-:W-:Y:S01]  /*14600*/  UIADD3 UR14, UP0, UR24, 0xf0, URZ ;  /* 0x000000f0180e7890 */ /* 0x000fe2000ff1e03f */
[----:B------:R-:W-:Y:S01]  /*14610*/  VIADD R2, R2, 0xffffffff ;  /* 0xffffffff02027836 */ /* 0x000fe20000000000 */
[----:B------:R-:W-:Y:S01]  /*14620*/  R2UR UR6, R5 ;  /* 0x00000000050672ca */ /* 0x000fe200000e0000 */
[----:B------:R-:W-:Y:S01]  /*14630*/  UIADD3 UR26, UP1, UR24, 0x1f0, URZ ;  /* 0x000001f0181a7890 */ /* 0x000fe2000ff3e03f */
[----:B------:R-:W-:Y:S01]  /*14640*/  R2UR UR8, R15 ;  /* 0x000000000f0872ca */ /* 0x000fe200000e0000 */
[----:B------:R-:W-:Y:S01]  /*14650*/  UIADD3.X UR15, URZ, UR25, URZ, UP0, !UPT ;  /* 0x000000193f0f7290 */ /* 0x000fe200087fe43f */
[----:B------:R-:W-:Y:S01]  /*14660*/  R2UR UR11, R13 ;  /* 0x000000000d0b72ca */ /* 0x000fe200000e0000 */
[----:B------:R-:W-:Y:S01]  /*14670*/  VIADD R4, R4, 0x1 ;  /* 0x0000000104047836 */ /* 0x000fe20000000000 */
[----:B------:R-:W-:Y:S01]  /*14680*/  R2UR UR10, R16 ;  /* 0x00000000100a72ca */ /* 0x000fe200000e0000 */
[----:B------:R-:W-:Y:S01]  /*14690*/  UIADD3.X UR27, URZ, UR25, URZ, UP1, !UPT ;  /* 0x000000193f1b7290 */ /* 0x000fe20008ffe43f */
[----:B------:R-:W-:Y:S01]  /*146a0*/  R2UR UR12, R6 ;  /* 0x00000000060c72ca */ /* 0x000fe200000e0000 */
[----:B------:R-:W-:Y:S01]  /*146b0*/  UMOV UR16, 0x0 ;  /* 0x0000000000107882 */ /* 0x000fe20000000000 */
[----:B------:R-:W-:Y:S01]  /*146c0*/  R2UR UR20, R11 ;  /* 0x000000000b1472ca */ /* 0x000fe200000e0000 */
[----:B------:R-:W-:Y:S01]  /*146d0*/  UMOV UR17, 0x10000000 ;  /* 0x1000000000117882 */ /* 0x000fe20000000000 */
[----:B------:R-:W-:Y:S01]  /*146e0*/  ISETP.GT.AND P3, PT, R2, 0x1, PT ;  /* 0x000000010200780c */ /* 0x000fe20003f64270 */
[----:B------:R-:W-:Y:S01]  /*146f0*/  UIADD3 UR6, UR6, 0x200, URZ ;  /* 0x0000020006067890 */ /* 0x000fe2000fffe03f */
[----:B------:R-:W-:Y:S01]  /*14700*/  ISETP.NE.AND P1, PT, R4, 0x14, PT ;  /* 0x000000140400780c */ /* 0x000fe20003f25270 */
[----:B------:R-:W-:Y:S01]  /*14710*/  UIADD3 UR18, UR8, 0x1e200, URZ ;  /* 0x0001e20008127890 */ /* 0x000fe2000fffe03f */
[----:B------:R-:W-:-:S02]  /*14720*/  VIADD R16, R16, 0x20 ;  /* 0x0000002010107836 */ /* 0x000fc40000000000 */
[----:B------:R-:W-:Y:S02]  /*14730*/  SEL R14, RZ, 0x1, P1 ;  /* 0x00000001ff0e7807 */ /* 0x000fe40000800000 */
[----:B------:R-:W-:Y:S01]  /*14740*/  UMOV UR8, UR6 ;  /* 0x0000000600087c82 */ /* 0x000fe20008000000 */
[----:B------:R-:W-:Y:S01]  /*14750*/  SEL R4, R4, RZ, P1 ;  /* 0x000000ff04047207 */ /* 0x000fe20000800000 */
[----:B------:R0:W-:Y:S01]  /*14760*/  UTMALDG.3D [UR8], [UR14], desc[UR16] ;  /* 0x000010080e0075b4 */ /* 0x0001e20008011000 */
[----:B------:R-:W-:Y:S01]  /*14770*/  LOP3.LUT R3, R3, R14, RZ, 0x3c, !PT ;  /* 0x0000000e03037212 */ /* 0x000fe200078e3cff */
[----:B0-----:R-:W-:Y:S01]  /*14780*/  UMOV UR8, UR18 ;  /* 0x0000001200087c82 */ /* 0x001fe20008000000 */
[----:B------:R-:W-:Y:S02]  /*14790*/  UMOV UR11, UR20 ;  /* 0x00000014000b7c82 */ /* 0x000fe40008000000 */
[----:B------:R0:W-:Y:S02]  /*147a0*/  UTMALDG.3D [UR8], [UR26], desc[UR16] ;  /* 0x000010081a0075b4 */ /* 0x0001e40008011000 */
[----:B0-----:R-:W-:Y:S05]  /*147b0*/  @P3 BRA `(.L_x_369) ;  /* 0xfffffffc00443947 */ /* 0x001fea000383ffff */
.L_x_365:
[----:B------:R-:W-:Y:S05]  /*147c0*/  BSYNC B1 ;  /* 0x0000000000017941 */ /* 0x000fea0003800000 */
.L_x_364:
[----:B------:R-:W2:Y:S01]  /*147d0*/  LDL.LU R17, [R1+0x178] ;  /* 0x0001780001117983 */ /* 0x000ea20000300800 */
[----:B------:R-:W-:Y:S01]  /*147e0*/  LOP3.LUT P3, RZ, R12, 0xff, RZ, 0xc0, !PT ;  /* 0x000000ff0cff7812 */ /* 0x000fe2000786c0ff */
[C---:B------:R-:W-:Y:S01]  /*147f0*/  IMAD.IADD R10, R9.reuse, 0x1, R10 ;  /* 0x00000001090a7824 */ /* 0x040fe200078e020a */
[----:B------:R-:W-:Y:S01]  /*14800*/  ULDC.64 UR8, c[0x0][0x650] ;  /* 0x0001940000087ab9 */ /* 0x000fe20000000a00 */
[----:B------:R-:W3:Y:S01]  /*14810*/  LDL.LU R14, [R1+0x17c] ;  /* 0x00017c00010e7983 */ /* 0x000ee20000300800 */
[----:B------:R-:W-:Y:S01]  /*14820*/  BSSY B1, `(.L_x_370) ;  /* 0x000006e000017945 */ /* 0x000fe20003800000 */
[----:B------:R-:W-:Y:S01]  /*14830*/  IMAD.MOV.U32 R6, RZ, RZ, -0x1 ;  /* 0xffffffffff067424 */ /* 0x000fe200078e00ff */
[----:B------:R-:W-:Y:S02]  /*14840*/  ISETP.GT.U32.AND P1, PT, R10, 0x13, PT ;  /* 0x000000130a00780c */ /* 0x000fe40003f24070 */
[----:B------:R-:W-:Y:S02]  /*14850*/  PRMT R12, RZ, 0x7610, R12 ;  /* 0x00007610ff0c7816 */ /* 0x000fe4000000000c */
[----:B------:R-:W-:-:S03]  /*14860*/  ISETP.LT.U32.AND P1, PT, R9, 0x14, P1 ;  /* 0x000000140900780c */ /* 0x000fc60000f21070 */
[----:B------:R-:W0:Y:S01]  /*14870*/  @P3 S2R R3, SR_CgaCtaId ;  /* 0x0000000000033919 */ /* 0x000e220000008800 */
[----:B------:R-:W-:-:S04]  /*14880*/  @P3 MOV R2, 0x400 ;  /* 0x0000040000023802 */ /* 0x000fc80000000f00 */
[----:B0-----:R-:W-:Y:S01]  /*14890*/  @P3 LEA R4, R3, R2, 0x18 ;  /* 0x0000000203043211 */ /* 0x001fe200078ec0ff */
[----:B------:R-:W-:-:S03]  /*148a0*/  IMAD.WIDE.U32 R2, R10, -0x33333333, RZ ;  /* 0xcccccccd0a027825 */ /* 0x000fc600078e00ff */
[----:B------:R0:W-:Y:S01]  /*148b0*/  @P3 SYNCS.ARRIVE.TRANS64.A1T0 RZ, [R4+URZ+0x158], RZ ;  /* 0x000158ff04ff39a7 */ /* 0x0001e2000810003f */
[----:B------:R-:W-:Y:S02]  /*148c0*/  ISETP.GE.U32.AND P3, PT, R9, 0x14, PT ;  /* 0x000000140900780c */ /* 0x000fe40003f66070 */
[----:B------:R-:W-:Y:S02]  /*148d0*/  SHF.R.U32.HI R5, RZ, 0x4, R3 ;  /* 0x00000004ff057819 */ /* 0x000fe40000011603 */
[----:B------:R-:W-:Y:S02]  /*148e0*/  SEL R3, RZ, 0x1, !P1 ;  /* 0x00000001ff037807 */ /* 0x000fe40004800000 */
[----:B------:R-:W-:Y:S01]  /*148f0*/  PRMT R2, RZ, 0x7610, R2 ;  /* 0x00007610ff027816 */ /* 0x000fe20000000002 */
[----:B------:R-:W-:Y:S01]  /*14900*/  IMAD R10, R5, -0x14, R10 ;  /* 0xffffffec050a7824 */ /* 0x000fe200078e020a */
[----:B------:R-:W-:Y:S01]  /*14910*/  LOP3.LUT R0, R0, R3, RZ, 0x3c, !PT ;  /* 0x0000000300007212 */ /* 0x000fe200078e3cff */
[----:B0-----:R-:W-:-:S04]  /*14920*/  IMAD.MOV.U32 R4, RZ, RZ, -0x1 ;  /* 0xffffffffff047424 */ /* 0x001fc800078e00ff */
[----:B------:R-:W-:Y:S01]  /*14930*/  @P3 LOP3.LUT R0, R0, 0x1, R5, 0x78, !PT ;  /* 0x0000000100003812 */ /* 0x000fe200078e7805 */
[----:B------:R-:W-:Y:S01]  /*14940*/  IMAD.MOV.U32 R5, RZ, RZ, -0x1 ;  /* 0xffffffffff057424 */ /* 0x000fe200078e00ff */
[----:B---3--:R-:W-:-:S04]  /*14950*/  IADD3 R14, P5, R14, UR22, RZ ;  /* 0x000000160e0e7c10 */ /* 0x008fc8000ffbe0ff */
[----:B--2---:R-:W-:Y:S01]  /*14960*/  IADD3.X R17, R17, UR13, RZ, P5, !PT ;  /* 0x0000000d11117c10 */ /* 0x004fe2000affe4ff */
[----:B------:R0:W-:Y:S01]  /*14970*/  STL [R1+0x17c], R14 ;  /* 0x00017c0e01007387 */ /* 0x0001e20000100800 */
[----:B------:R-:W-:-:S03]  /*14980*/  ISETP.GE.U32.AND P1, PT, R14, UR8, PT ;  /* 0x000000080e007c0c */ /* 0x000fc6000bf26070 */
[----:B------:R0:W-:Y:S01]  /*14990*/  STL [R1+0x178], R17 ;  /* 0x0001781101007387 */ /* 0x0001e20000100800 */
[----:B------:R-:W-:-:S13]  /*149a0*/  ISETP.GE.U32.AND.EX P1, PT, R17, UR9, PT, P1 ;  /* 0x0000000911007c0c */ /* 0x000fda000bf26110 */
[----:B0-----:R-:W-:Y:S05]  /*149b0*/  @P1 BRA `(.L_x_371) ;  /* 0x0000000400501947 */ /* 0x001fea0003800000 */
[----:B------:R-:W-:Y:S01]  /*149c0*/  ULDC.64 UR8, c[0x0][0x628] ;  /* 0x00018a0000087ab9 */ /* 0x000fe20000000a00 */
[----:B------:R-:W0:Y:S01]  /*149d0*/  S2R R13, SR_CTAID.X ;  /* 0x00000000000d7919 */ /* 0x000e220000002500 */
[----:B------:R-:W-:Y:S01]  /*149e0*/  ISETP.NE.U32.AND P1, PT, RZ, UR8, PT ;  /* 0x00000008ff007c0c */ /* 0x000fe2000bf25070 */
[----:B------:R-:W-:Y:S01]  /*149f0*/  ULDC UR10, c[0x0][0x630] ;  /* 0x00018c00000a7ab9 */ /* 0x000fe20000000800 */
[----:B------:R-:W-:Y:S01]  /*14a00*/  IMAD.MOV.U32 R2, RZ, RZ, R14 ;  /* 0x000000ffff027224 */ /* 0x000fe200078e000e */
[----:B------:R-:W1:Y:S01]  /*14a10*/  S2R R11, SR_CTAID.Y ;  /* 0x00000000000b7919 */ /* 0x000e620000002600 */
[----:B------:R-:W-:Y:S01]  /*14a20*/  ISETP.NE.AND.EX P1, PT, RZ, UR9, PT, P1 ;  /* 0x00000009ff007c0c */ /* 0x000fe2000bf25310 */
[----:B------:R-:W-:-:S12]  /*14a30*/  IMAD.MOV.U32 R3, RZ, RZ, R17 ;  /* 0x000000ffff037224 */ /* 0x000fd800078e0011 */
[----:B------:R-:W-:Y:S05]  /*14a40*/  @!P1 BRA `(.L_x_372) ;  /* 0x0000000000289947 */ /* 0x000fea0003800000 */
[----:B------:R-:W-:Y:S02]  /*14a50*/  ULDC UR6, c[0x0][0x634] ;  /* 0x00018d0000067ab9 */ /* 0x000fe40000000800 */
[----:B------:R-:W-:-:S05]  /*14a60*/  IADD3 R7, P1, R14, UR6, RZ ;  /* 0x000000060e077c10 */ /* 0x000fca000ff3e0ff */
[----:B------:R-:W-:-:S04]  /*14a70*/  IMAD.X R15, RZ, RZ, R17, P1 ;  /* 0x000000ffff0f7224 */ /* 0x000fc800008e0611 */
[----:B------:R-:W-:-:S04]  /*14a80*/  IMAD.WIDE.U32 R4, R15, UR8, RZ ;  /* 0x000000080f047c25 */ /* 0x000fc8000f8e00ff */
[----:B------:R-:W-:-:S04]  /*14a90*/  IMAD.WIDE.U32 R4, P1, R7, UR9, R4 ;  /* 0x0000000907047c25 */ /* 0x000fc8000f820004 */
[----:B------:R-:W-:-:S04]  /*14aa0*/  IMAD.WIDE.U32 R6, R7, UR8, RZ ;  /* 0x0000000807067c25 */ /* 0x000fc8000f8e00ff */
[----:B------:R-:W-:Y:S01]  /*14ab0*/  IMAD.X R3, RZ, RZ, RZ, P1 ;  /* 0x000000ffff037224 */ /* 0x000fe200008e06ff */
[----:B------:R-:W-:Y:S01]  /*14ac0*/  IADD3 RZ, P1, R7, R4, RZ ;  /* 0x0000000407ff7210 */ /* 0x000fe20007f3e0ff */
[----:B------:R-:W-:-:S04]  /*14ad0*/  IMAD.MOV.U32 R2, RZ, RZ, R5 ;  /* 0x000000ffff027224 */ /* 0x000fc800078e0005 */
[----:B------:R-:W-:-:S08]  /*14ae0*/  IMAD.WIDE.U32.X R2, R15, UR9, R2, P1 ;  /* 0x000000090f027c25 */ /* 0x000fd000088e0402 */
.L_x_372:
[--C-:B------:R-:W-:Y:S01]  /*14af0*/  SHF.R.U64 R6, R2, UR10, R3.reuse ;  /* 0x0000000a02067c19 */ /* 0x100fe20008001203 */
[----:B------:R-:W-:Y:S01]  /*14b00*/  ULDC.64 UR8, c[0x0][0x620] ;  /* 0x0001880000087ab9 */ /* 0x000fe20000000a00 */
[----:B------:R-:W-:Y:S01]  /*14b10*/  SHF.R.U32.HI R2, RZ, UR10, R3 ;  /* 0x0000000aff027c19 */ /* 0x000fe20008011603 */
[----:B------:R-:W-:Y:S01]  /*14b20*/  IMAD.MOV.U32 R3, RZ, RZ, R17 ;  /* 0x000000ffff037224 */ /* 0x000fe200078e0011 */
[----:B------:R-:W-:Y:S01]  /*14b30*/  IADD3 R5, P1, RZ, -R6, RZ ;  /* 0x80000006ff057210 */ /* 0x000fe20007f3e0ff */
[----:B------:R-:W-:Y:S01]  /*14b40*/  ULDC UR6, c[0x0][0x150] ;  /* 0x0000540000067ab9 */ /* 0x000fe20000000800 */
[----:B0-----:R-:W-:Y:S01]  /*14b50*/  I2FP.F32.U32 R7, R13 ;  /* 0x0000000d00077245 */ /* 0x001fe20000201000 */
[----:B------:R-:W0:Y:S01]  /*14b60*/  LDC R18, c[0x0][0x144] ;  /* 0x00005100ff127b82 */ /* 0x000e220000000800 */
[----:B------:R-:W-:Y:S01]  /*14b70*/  ULDC.64 UR10, c[0x0][0x640] ;  /* 0x00019000000a7ab9 */ /* 0x000fe20000000a00 */
[----:B------:R-:W-:Y:S01]  /*14b80*/  IMAD.X R2, RZ, RZ, ~R2, P1 ;  /* 0x000000ffff027224 */ /* 0x000fe200008e0e02 */
[----:B------:R-:W-:-:S03]  /*14b90*/  ISETP.NE.U32.AND P1, PT, RZ, UR10, PT ;  /* 0x0000000aff007c0c */ /* 0x000fc6000bf25070 */
[----:B------:R-:W-:Y:S01]  /*14ba0*/  IMAD R4, R2, UR8, RZ ;  /* 0x0000000802047c24 */ /* 0x000fe2000f8e02ff */
[----:B------:R-:W-:Y:S01]  /*14bb0*/  ISETP.NE.AND.EX P1, PT, RZ, UR11, PT, P1 ;  /* 0x0000000bff007c0c */ /* 0x000fe2000bf25310 */
[----:B------:R-:W-:Y:S02]  /*14bc0*/  IMAD.MOV.U32 R2, RZ, RZ, R14 ;  /* 0x000000ffff027224 */ /* 0x000fe400078e000e */
[----:B------:R-:W2:Y:S02]  /*14bd0*/  LDC R14, c[0x0][0x148] ;  /* 0x00005200ff0e7b82 */ /* 0x000ea40000000800 */
[----:B------:R-:W-:Y:S01]  /*14be0*/  IMAD.WIDE.U32 R2, R5, UR8, R2 ;  /* 0x0000000805027c25 */ /* 0x000fe2000f8e0002 */
[----:B------:R-:W-:-:S03]  /*14bf0*/  ULDC UR8, c[0x0][0x154] ;  /* 0x0000550000087ab9 */ /* 0x000fc60000000800 */
[----:B------:R-:W-:Y:S02]  /*14c00*/  IMAD R5, R5, UR9, R4 ;  /* 0x0000000905057c24 */ /* 0x000fe4000f8e0204 */
[----:B------:R-:W-:Y:S01]  /*14c10*/  FMUL R4, R7, UR6 ;  /* 0x0000000607047c20 */ /* 0x000fe20008400000 */
[----:B------:R-:W-:Y:S01]  /*14c20*/  ULDC UR6, c[0x0][0x618] ;  /* 0x0001860000067ab9 */ /* 0x000fe20000000800 */
[----:B------:R-:W-:Y:S01]  /*14c30*/  ULDC UR9, c[0x0][0x608] ;  /* 0x0001820000097ab9 */ /* 0x000fe20000000800 */
[----:B------:R-:W-:-:S03]  /*14c40*/  IMAD.IADD R3, R3, 0x1, R5 ;  /* 0x0000000103037824 */ /* 0x000fc600078e0205 */
[----:B------:R-:W3:Y:S02]  /*14c50*/  F2I.U32.TRUNC.NTZ R4, R4 ;  /* 0x0000000400047305 */ /* 0x000ee4000020f000 */
[----:B------:R-:W-:Y:S02]  /*14c60*/  SHF.R.U64 R7, R2, UR6, R3 ;  /* 0x0000000602077c19 */ /* 0x000fe40008001203 */
[----:B-1----:R-:W-:-:S05]  /*14c70*/  I2FP.F32.U32 R2, R11 ;  /* 0x0000000b00027245 */ /* 0x002fca0000201000 */
[----:B------:R-:W-:Y:S01]  /*14c80*/  FMUL R5, R2, UR8 ;  /* 0x0000000802057c20 */ /* 0x000fe20008400000 */
[----:B------:R-:W-:Y:S01]  /*14c90*/  SHF.R.U32.HI R2, RZ, UR6, R3 ;  /* 0x00000006ff027c19 */ /* 0x000fe20008011603 */
[----:B------:R-:W-:Y:S02]  /*14ca0*/  ULDC UR6, c[0x0][0x658] ;  /* 0x0001960000067ab9 */ /* 0x000fe40000000800 */
[----:B------:R1:W4:Y:S01]  /*14cb0*/  F2I.U32.TRUNC.NTZ R17, R5 ;  /* 0x0000000500117305 */ /* 0x000322000020f000 */
[--C-:B------:R-:W-:Y:S02]  /*14cc0*/  SHF.R.U64 R16, R7, UR9, R2.reuse ;  /* 0x0000000907107c19 */ /* 0x100fe40008001202 */
[----:B------:R-:W-:Y:S01]  /*14cd0*/  SHF.R.U32.HI R3, RZ, UR9, R2 ;  /* 0x00000009ff037c19 */ /* 0x000fe20008011602 */
[----:B---3--:R-:W-:-:S03]  /*14ce0*/  IMAD.MOV R2, RZ, RZ, -R4 ;  /* 0x000000ffff027224 */ /* 0x008fc600078e0a04 */
[----:B------:R-:W-:Y:S01]  /*14cf0*/  SHF.R.U64 R15, R16, UR6, R3 ;  /* 0x00000006100f7c19 */ /* 0x000fe20008001203 */
[----:B0-----:R-:W-:Y:S01]  /*14d00*/  IMAD R19, R18, R2, R13 ;  /* 0x0000000212137224 */ /* 0x001fe200078e020d */
[----:B------:R-:W-:-:S03]  /*14d10*/  SHF.R.U32.HI R4, RZ, UR6, R3 ;  /* 0x00000006ff047c19 */ /* 0x000fc60008011603 */
[----:B------:R-:W-:Y:S02]  /*14d20*/  IMAD.MOV.U32 R2, RZ, RZ, R15 ;  /* 0x000000ffff027224 */ /* 0x000fe400078e000f */
[----:B------:R-:W-:Y:S01]  /*14d30*/  IMAD.MOV.U32 R3, RZ, RZ, R4 ;  /* 0x000000ffff037224 */ /* 0x000fe200078e0004 */
[----:B-1--4-:R-:W-:Y:S06]  /*14d40*/  @!P1 BRA `(.L_x_373) ;  /* 0x0000000000289947 */ /* 0x012fec0003800000 */
[----:B------:R-:W-:Y:S02]  /*14d50*/  ULDC UR6, c[0x0][0x64c] ;  /* 0x0001930000067ab9 */ /* 0x000fe40000000800 */
[----:B------:R-:W-:-:S05]  /*14d60*/  IADD3 R3, P1, R15, UR6, RZ ;  /* 0x000000060f037c10 */ /* 0x000fca000ff3e0ff */
[----:B------:R-:W-:-:S04]  /*14d70*/  IMAD.X R13, RZ, RZ, R4, P1 ;  /* 0x000000ffff0d7224 */ /* 0x000fc800008e0604 */
[----:B------:R-:W-:-:S04]  /*14d80*/  IMAD.WIDE.U32 R4, R13, UR10, RZ ;  /* 0x0000000a0d047c25 */ /* 0x000fc8000f8e00ff */
[----:B------:R-:W-:-:S04]  /*14d90*/  IMAD.WIDE.U32 R4, P1, R3, UR11, R4 ;  /* 0x0000000b03047c25 */ /* 0x000fc8000f820004 */
[----:B------:R-:W-:-:S04]  /*14da0*/  IMAD.WIDE.U32 R2, R3, UR10, RZ ;  /* 0x0000000a03027c25 */ /* 0x000fc8000f8e00ff */
[----:B------:R-:W-:Y:S01]  /*14db0*/  IMAD.MOV.U32 R2, RZ, RZ, R5 ;  /* 0x000000ffff027224 */ /* 0x000fe200078e0005 */
[----:B------:R-:W-:Y:S01]  /*14dc0*/  IADD3 RZ, P3, R3, R4, RZ ;  /* 0x0000000403ff7210 */ /* 0x000fe20007f7e0ff */
[----:B------:R-:W-:-:S04]  /*14dd0*/  IMAD.X R3, RZ, RZ, RZ, P1 ;  /* 0x000000ffff037224 */ /* 0x000fc800008e06ff */
[----:B------:R-:W-:-:S08]  /*14de0*/  IMAD.WIDE.U32.X R2, R13, UR11, R2, P3 ;  /* 0x0000000b0d027c25 */ /* 0x000fd000098e0402 */
.L_x_373:
[----:B------:R-:W-:Y:S01]  /*14df0*/  ULDC UR6, c[0x0][0x648] ;  /* 0x0001920000067ab9 */ /* 0x000fe20000000800 */
[----:B------:R-:W-:Y:S01]  /*14e00*/  IMAD.MOV R17, RZ, RZ, -R17 ;  /* 0x000000ffff117224 */ /* 0x000fe200078e0a11 */
[----:B------:R-:W-:Y:S01]  /*14e10*/  SHF.R.U64 R3, R2, UR6, R3 ;  /* 0x0000000602037c19 */ /* 0x000fe20008001203 */
[----:B------:R-:W-:Y:S01]  /*14e20*/  ULDC UR6, c[0x0][0x638] ;  /* 0x00018e0000067ab9 */ /* 0x000fe20000000800 */
[----:B------:R-:W-:Y:S01]  /*14e30*/  LOP3.LUT R16, R16, UR19, RZ, 0xc0, !PT ;  /* 0x0000001310107c12 */ /* 0x000fe2000f8ec0ff */
[----:B--2---:R-:W-:Y:S01]  /*14e40*/  @P4 IMAD R19, R14, R17, R11 ;  /* 0x000000110e134224 */ /* 0x004fe200078e020b */
[----:B------:R-:W-:Y:S01]  /*14e50*/  LOP3.LUT R14, R7, UR4, RZ, 0xc0, !PT ;  /* 0x00000004070e7c12 */ /* 0x000fe2000f8ec0ff */
[----:B------:R-:W-:Y:S01]  /*14e60*/  IMAD.MOV R2, RZ, RZ, -R3 ;  /* 0x000000ffff027224 */ /* 0x000fe200078e0a03 */
[----:B------:R-:W-:Y:S01]  /*14e70*/  ULDC UR8, c[0x0][0x610] ;  /* 0x0001840000087ab9 */ /* 0x000fe20000000800 */
[----:B------:R-:W-:Y:S02]  /*14e80*/  IMAD R4, R3, UR5, R16 ;  /* 0x0000000503047c24 */ /* 0x000fe4000f8e0210 */
[----:B------:R-:W-:Y:S01]  /*14e90*/  IMAD R15, R2, UR6, R15 ;  /* 0x00000006020f7c24 */ /* 0x000fe2000f8e020f */
[----:B------:R-:W-:Y:S01]  /*14ea0*/  ULDC UR6, c[0x0][0x600] ;  /* 0x0001800000067ab9 */ /* 0x000fe20000000800 */
[----:B------:R-:W-:-:S02]  /*14eb0*/  IMAD R4, R4, UR8, R19 ;  /* 0x0000000804047c24 */ /* 0x000fc4000f8e0213 */
[----:B------:R-:W-:Y:S02]  /*14ec0*/  IMAD R15, R15, UR6, R14 ;  /* 0x000000060f0f7c24 */ /* 0x000fe4000f8e020e */
[----:B------:R-:W-:-:S03]  /*14ed0*/  IMAD.MOV.U32 R2, RZ, RZ, 0x1 ;  /* 0x00000001ff027424 */ /* 0x000fc600078e00ff */
[----:B------:R-:W-:Y:S02]  /*14ee0*/  SEL R5, R15, R4, !P4 ;  /* 0x000000040f057207 */ /* 0x000fe40006000000 */
[----:B------:R-:W-:-:S07]  /*14ef0*/  SEL R4, R4, R15, !P4 ;  /* 0x0000000f04047207 */ /* 0x000fce0006000000 */
.L_x_371:
[----:B------:R-:W-:Y:S05]  /*14f00*/  BSYNC B1 ;  /* 0x0000000000017941 */ /* 0x000fea0003800000 */
.L_x_370:
[----:B------:R-:W-:-:S13]  /*14f10*/  LOP3.LUT P1, RZ, R2, 0xff, RZ, 0xc0, !PT ;  /* 0x000000ff02ff7812 */ /* 0x000fda000782c0ff */
[----:B------:R-:W-:Y:S05]  /*14f20*/  @P1 BRA `(.L_x_374) ;  /* 0xfffffff400341947 */ /* 0x000fea000383ffff */
[----:B------:R-:W-:Y:S05]  /*14f30*/  BSYNC B0 ;  /* 0x0000000000007941 */ /* 0x000fea0003800000 */
.L_x_362:
[----:B------:R-:W-:-:S03]  /*14f40*/  UMOV UR6, 0xffffffff ;  /* 0xffffffff00067882 */ /* 0x000fc60000000000 */
[----:B------:R-:W-:Y:S05]  /*14f50*/  BRA.DIV UR6, `(.L_x_375) ;  /* 0x0000000e06687947 */ /* 0x000fea000b800000 */
[----:B------:R-:W-:-:S13]  /*14f60*/  ELECT P0, URZ, PT ;  /* 0x00000000003f782f */ /* 0x000fda0003800000 */
.L_x_405:
[----:B------:R-:W-:Y:S04]  /*14f70*/  BSSY B0, `(.L_x_376) ;  /* 0x00000bc000007945 */ /* 0x000fe80003800000 */
[----:B------:R-:W-:Y:S05]  /*14f80*/  @!P0 BRA `(.L_x_377) ;  /* 0x0000000800e88947 */ /* 0x000fea0003800000 */
[----:B------:R-:W-:-:S04]  /*14f90*/  ULOP3.LUT UR6, UR7, 0x2, URZ, 0xfc, !UPT ;  /* 0x0000000207067892 */ /* 0x000fc8000f8efc3f */
[----:B------:R-:W-:-:S06]  /*14fa0*/  UISETP.NE.AND UP0, UPT, UR6, 0x3, UPT ;  /* 0x000000030600788c */ /* 0x000fcc000bf05270 */
[----:B------:R-:W-:-:S13]  /*14fb0*/  PLOP3.LUT P0, PT, PT, PT, UP0, 0x80, 0x0 ;  /* 0x000000000000781c */ /* 0x000fda0003f0f008 */
[----:B------:R-:W-:Y:S05]  /*14fc0*/  @!P0 BRA `(.L_x_378) ;  /* 0x0000000000048947 */ /* 0x000fea0003800000 */
[----:B------:R-:W-:Y:S01]  /*14fd0*/  BPT.TRAP 0x1 ;  /* 0x000000040000795c */ /* 0x000fe20000300000 */
.L_x_378:
[----:B------:R-:W0:Y:S01]  /*14fe0*/  S2R R3, SR_CgaCtaId ;  /* 0x0000000000037919 */ /* 0x000e220000008800 */
[----:B------:R-:W-:-:S04]  /*14ff0*/  MOV R2, 0x400 ;  /* 0x0000040000027802 */ /* 0x000fc80000000f00 */
[----:B0-----:R-:W-:Y:S02]  /*15000*/  LEA R3, R3, R2, 0x18 ;  /* 0x0000000203037211 */ /* 0x001fe400078ec0ff */
[----:B------:R-:W-:-:S03]  /*15010*/  SHF.L.U32 R2, R0, 0x1f, RZ ;  /* 0x0000001f00027819 */ /* 0x000fc600000006ff */
[----:B------:R-:W-:-:S04]  /*15020*/  VIADD R3, R3, 0xa0 ;  /* 0x000000a003037836 */ /* 0x000fc80000000000 */
[C---:B------:R-:W-:Y:S02]  /*15030*/  IMAD R7, R10.reuse, 0x8, R3 ;  /* 0x000000080a077824 */ /* 0x040fe400078e0203 */
[----:B------:R-:W-:Y:S02]  /*15040*/  VIADD R10, R10, 0x1 ;  /* 0x000000010a0a7836 */ /* 0x000fe40000000000 */
[----:B------:R-:W0:Y:S03]  /*15050*/  SYNCS.PHASECHK.TRANS64.TRYWAIT P0, [R7+URZ], R2 ;  /* 0x00000002070075a7 */ /* 0x000e26000800017f */
[----:B------:R-:W-:-:S04]  /*15060*/  ISETP.NE.AND P1, PT, R10, 0x14, PT ;  /* 0x000000140a00780c */ /* 0x000fc80003f25270 */
[----:B------:R-:W-:Y:S02]  /*15070*/  SEL R5, RZ, 0x1, P1 ;  /* 0x00000001ff057807 */ /* 0x000fe40000800000 */
[----:B------:R-:W-:Y:S02]  /*15080*/  SEL R10, R10, RZ, P1 ;  /* 0x000000ff0a0a7207 */ /* 0x000fe40000800000 */
[----:B------:R-:W-:-:S03]  /*15090*/  LOP3.LUT R5, R0, R5, RZ, 0x3c, !PT ;  /* 0x0000000500057212 */ /* 0x000fc600078e3cff */
[----:B------:R-:W-:Y:S01]  /*150a0*/  IMAD R9, R10, 0x8, R3 ;  /* 0x000000080a097824 */ /* 0x000fe200078e0203 */
[----:B------:R-:W-:Y:S01]  /*150b0*/  SHF.L.U32 R4, R5, 0x1f, RZ ;  /* 0x0000001f05047819 */ /* 0x000fe200000006ff */
[----:B0-----:R-:W-:Y:S06]  /*150c0*/  @!P0 BRA `(.L_x_379) ;  /* 0x0000000c00308947 */ /* 0x001fec0003800000 */
.L_x_406:
[----:B------:R-:W1:Y:S01]  /*150d0*/  SYNCS.PHASECHK.TRANS64.TRYWAIT P0, [R9+URZ], R4 ;  /* 0x00000004090075a7 */ /* 0x000e62000800017f */
[----:B------:R-:W-:-:S05]  /*150e0*/  VIADD R0, R10, 0x1 ;  /* 0x000000010a007836 */ /* 0x000fca0000000000 */
[----:B------:R-:W-:-:S04]  /*150f0*/  ISETP.NE.AND P1, PT, R0, 0x14, PT ;  /* 0x000000140000780c */ /* 0x000fc80003f25270 */
[----:B0-----:R-:W-:Y:S02]  /*15100*/  SEL R2, RZ, 0x1, P1 ;  /* 0x00000001ff027807 */ /* 0x001fe40000800000 */
[----:B------:R-:W-:Y:S02]  /*15110*/  SEL R0, R0, RZ, P1 ;  /* 0x000000ff00007207 */ /* 0x000fe40000800000 */
[----:B------:R-:W-:-:S03]  /*15120*/  LOP3.LUT R7, R5, R2, RZ, 0x3c, !PT ;  /* 0x0000000205077212 */ /* 0x000fc600078e3cff */
[----:B------:R-:W-:Y:S01]  /*15130*/  IMAD R6, R0, 0x8, R3 ;  /* 0x0000000800067824 */ /* 0x000fe200078e0203 */
[----:B------:R-:W-:Y:S01]  /*15140*/  SHF.L.U32 R5, R7, 0x1f, RZ ;  /* 0x0000001f07057819 */ /* 0x000fe200000006ff */
[----:B-1----:R-:W-:Y:S06]  /*15150*/  @!P0 BRA `(.L_x_380) ;  /* 0x0000000c00208947 */ /* 0x002fec0003800000 */
.L_x_407:
[----:B------:R-:W1:Y:S01]  /*15160*/  SYNCS.PHASECHK.TRANS64.TRYWAIT P0, [R6+URZ], R5 ;  /* 0x00000005060075a7 */ /* 0x000e62000800017f */
[----:B------:R-:W-:-:S05]  /*15170*/  VIADD R0, R0, 0x1 ;  /* 0x0000000100007836 */ /* 0x000fca0000000000 */
[----:B------:R-:W-:-:S04]  /*15180*/  ISETP.NE.AND P1, PT, R0, 0x14, PT ;  /* 0x000000140000780c */ /* 0x000fc80003f25270 */
[----:B------:R-:W-:Y:S02]  /*15190*/  SEL R2, RZ, 0x1, P1 ;  /* 0x00000001ff027807 */ /* 0x000fe40000800000 */
[----:B------:R-:W-:Y:S02]  /*151a0*/  SEL R0, R0, RZ, P1 ;  /* 0x000000ff00007207 */ /* 0x000fe40000800000 */
[----:B------:R-:W-:-:S03]  /*151b0*/  LOP3.LUT R7, R7, R2, RZ, 0x3c, !PT ;  /* 0x0000000207077212 */ /* 0x000fc600078e3cff */
[----:B0-----:R-:W-:Y:S01]  /*151c0*/  IMAD R9, R0, 0x8, R3 ;  /* 0x0000000800097824 */ /* 0x001fe200078e0203 */
[----:B------:R-:W-:Y:S01]  /*151d0*/  SHF.L.U32 R4, R7, 0x1f, RZ ;  /* 0x0000001f07047819 */ /* 0x000fe200000006ff */
[----:B-1----:R-:W-:Y:S06]  /*151e0*/  @!P0 BRA `(.L_x_381) ;  /* 0x0000000c00108947 */ /* 0x002fec0003800000 */
.L_x_408:
        /* <DEDUP_REMOVED lines=9> */
.L_x_409:
        /* <DEDUP_REMOVED lines=9> */
.L_x_410:
        /* <DEDUP_REMOVED lines=9> */
.L_x_411:
        /* <DEDUP_REMOVED lines=9> */
.L_x_412:
        /* <DEDUP_REMOVED lines=9> */
.L_x_413:
        /* <DEDUP_REMOVED lines=9> */
.L_x_414:
        /* <DEDUP_REMOVED lines=9> */
.L_x_415:
        /* <DEDUP_REMOVED lines=9> */
.L_x_416:
        /* <DEDUP_REMOVED lines=9> */
.L_x_417:
        /* <DEDUP_REMOVED lines=9> */
.L_x_418:
        /* <DEDUP_REMOVED lines=9> */
.L_x_419:
        /* <DEDUP_REMOVED lines=9> */
.L_x_420:
        /* <DEDUP_REMOVED lines=9> */
.L_x_421:
        /* <DEDUP_REMOVED lines=9> */
.L_x_422:
        /* <DEDUP_REMOVED lines=9> */
.L_x_423:
[----:B------:R-:W1:Y:S01]  /*15a60*/  SYNCS.PHASECHK.TRANS64.TRYWAIT P0, [R6+URZ], R5 ;  /* 0x00000005060075a7 */ /* 0x000e62000800017f */
[----:B------:R-:W-:-:S05]  /*15a70*/  VIADD R0, R0, 0x1 ;  /* 0x0000000100007836 */ /* 0x000fca0000000000 */
[----:B------:R-:W-:-:S04]  /*15a80*/  ISETP.NE.AND P1, PT, R0, 0x14, PT ;  /* 0x000000140000780c */ /* 0x000fc80003f25270 */
[----:B------:R-:W-:Y:S02]  /*15a90*/  SEL R2, RZ, 0x1, P1 ;  /* 0x00000001ff027807 */ /* 0x000fe40000800000 */
[----:B------:R-:W-:Y:S02]  /*15aa0*/  SEL R0, R0, RZ, P1 ;  /* 0x000000ff00007207 */ /* 0x000fe40000800000 */
[----:B------:R-:W-:Y:S01]  /*15ab0*/  LOP3.LUT R2, R7, R2, RZ, 0x3c, !PT ;  /* 0x0000000207027212 */ /* 0x000fe200078e3cff */
[----:B-1----:R-:W-:Y:S06]  /*15ac0*/  @!P0 BRA `(.L_x_397) ;  /* 0x0000000800188947 */ /* 0x002fec0003800000 */
.L_x_424:
[----:B------:R-:W-:Y:S01]  /*15ad0*/  IMAD R3, R0, 0x8, R3 ;  /* 0x0000000800037824 */ /* 0x000fe200078e0203 */
[----:B------:R-:W-:-:S07]  /*15ae0*/  SHF.L.U32 R0, R2, 0x1f, RZ ;  /* 0x0000001f02007819 */ /* 0x000fce00000006ff */
.L_x_398:
[----:B--2---:R2:W3:Y:S02]  /*15af0*/  SYNCS.PHASECHK.TRANS64.TRYWAIT P0, [R3+URZ], R0 ;  /* 0x00000000030075a7 */ /* 0x0044e4000800017f */
[----:B---3--:R-:W-:Y:S05]  /*15b00*/  @!P0 NANOSLEEP.SYNCS 0x989680 ;  /* 0x009896800000895d */ /* 0x008fea0003900000 */
[----:B------:R-:W3:Y:S02]  /*15b10*/  @!P0 SYNCS.PHASECHK.TRANS64 P0, [R3+URZ], R0 ;  /* 0x00000000030085a7 */ /* 0x000ee4000800007f */
[----:B---3--:R-:W-:Y:S05]  /*15b20*/  @!P0 BRA `(.L_x_398) ;  /* 0xfffffffc00f08947 */ /* 0x008fea000383ffff */
.L_x_377:
[----:B------:R-:W-:Y:S05]  /*15b30*/  BSYNC B0 ;  /* 0x0000000000007941 */ /* 0x000fea0003800000 */
.L_x_376:
[----:B------:R-:W-:Y:S05]  /*15b40*/  EXIT ;  /* 0x000000000000794d */ /* 0x000fea0003800000 */
.L_x_18:
[----:B-1----:R-:W-:-:S04]  /*15b50*/  IMAD.U32 R3, RZ, RZ, UR15 ;  /* 0x0000000fff037e24 */ /* 0x002fc8000f8e00ff */
[----:B------:R1:W4:Y:S03]  /*15b60*/  SYNCS.PHASECHK.TRANS64.TRYWAIT P0, [R3+URZ], R0 ;  /* 0x00000000030075a7 */ /* 0x000326000800017f */
[----:B----4-:R-:W-:Y:S05]  /*15b70*/  @!P0 NANOSLEEP.SYNCS 0x989680 ;  /* 0x009896800000895d */ /* 0x010fea0003900000 */
[----:B------:R-:W4:Y:S02]  /*15b80*/  @!P0 SYNCS.PHASECHK.TRANS64 P0, [R3+URZ], R0 ;  /* 0x00000000030085a7 */ /* 0x000f24000800007f */
[----:B----4-:R-:W-:Y:S05]  /*15b90*/  @!P0 BRA `(.L_x_18) ;  /* 0xfffffffc00ec8947 */ /* 0x010fea000383ffff */
[----:B------:R-:W-:Y:S05]  /*15ba0*/  BRA `(.L_x_17) ;  /* 0xfffffec400847947 */ /* 0x000fea000383ffff */
.L_x_24:
[----:B-----5:R1:W-:Y:S02]  /*15bb0*/  STL [R1+0x188], R0 ;  /* 0x0001880001007387 */ /* 0x0203e40000100800 */
[----:B-1----:R-:W-:-:S04]  /*15bc0*/  IMAD.U32 R0, RZ, RZ, UR17 ;  /* 0x00000011ff007e24 */ /* 0x002fc8000f8e00ff */
[----:B------:R1:W0:Y:S03]  /*15bd0*/  SYNCS.PHASECHK.TRANS64.TRYWAIT P0, [R0+URZ], R229 ;  /* 0x000000e5000075a7 */ /* 0x000226000800017f */
[----:B0-----:R-:W-:Y:S05]  /*15be0*/  @!P0 NANOSLEEP.SYNCS 0x989680 ;  /* 0x009896800000895d */ /* 0x001fea0003900000 */
[----:B------:R1:W0:Y:S02]  /*15bf0*/  @!P0 SYNCS.PHASECHK.TRANS64 P0, [R0+URZ], R229 ;  /* 0x000000e5000085a7 */ /* 0x000224000800007f */
[----:B-1----:R1:W5:Y:S02]  /*15c00*/  LDL.LU R0, [R1+0x188] ;  /* 0x0001880001007983 */ /* 0x0023640000300800 */
[----:B01----:R-:W-:Y:S05]  /*15c10*/  @!P0 BRA `(.L_x_24) ;  /* 0xfffffffc00e48947 */ /* 0x003fea000383ffff */
[----:B------:R-:W-:Y:S05]  /*15c20*/  BRA `(.L_x_23) ;  /* 0xfffffee000ac7947 */ /* 0x000fea000383ffff */
.L_x_363:
[----:B------:R-:W-:Y:S01]  /*15c30*/  BSSY B1, `(.L_x_399) ;  /* 0x0000006000017945 */ /* 0x000fe20003800000 */
[----:B------:R-:W-:-:S07]  /*15c40*/  IMAD.MOV.U32 R2, RZ, RZ, -0x1 ;  /* 0xffffffffff027424 */ /* 0x000fce00078e00ff */
[----:B------:R-:W-:Y:S05]  /*15c50*/  WARPSYNC.COLLECTIVE R2, `(.L_x_400) ;  /* 0x00000000020c7348 */ /* 0x000fea0003c00000 */
[----:B------:R-:W-:Y:S02]  /*15c60*/  ELECT P1, UR62, PT ;  /* 0x00000000003e782f */ /* 0x000fe40003820000 */
[----:B------:R-:W-:Y:S01]  /*15c70*/  MOV R2, UR62 ;  /* 0x0000003e00027c02 */ /* 0x000fe20008000f00 */
[----:B------:R-:W-:Y:S10]  /*15c80*/  ENDCOLLECTIVE ;  /* 0x000000000000791b */ /* 0x000ff40003800000 */
.L_x_400:
[----:B------:R-:W-:Y:S05]  /*15c90*/  BSYNC B1 ;  /* 0x0000000000017941 */ /* 0x000fea0003800000 */
.L_x_399:
[----:B------:R-:W-:Y:S05]  /*15ca0*/  BRA `(.L_x_401) ;  /* 0xffffffe400e07947 */ /* 0x000fea000383ffff */
.L_x_366:
[----:B0-----:R0:W1:Y:S02]  /*15cb0*/  SYNCS.PHASECHK.TRANS64.TRYWAIT P1, [R14+URZ+0xa0], R5 ;  /* 0x0000a0050e0075a7 */ /* 0x001064000802017f */
[----:B-1----:R-:W-:Y:S05]  /*15cc0*/  @!P1 NANOSLEEP.SYNCS 0x989680 ;  /* 0x009896800000995d */ /* 0x002fea0003900000 */
[----:B------:R-:W1:Y:S02]  /*15cd0*/  @!P1 SYNCS.PHASECHK.TRANS64 P1, [R14+URZ+0xa0], R5 ;  /* 0x0000a0050e0095a7 */ /* 0x000e64000802007f */
[----:B-1----:R-:W-:Y:S05]  /*15ce0*/  @!P1 BRA `(.L_x_366) ;  /* 0xfffffffc00f09947 */ /* 0x002fea000383ffff */
[----:B------:R-:W-:Y:S05]  /*15cf0*/  BRA `(.L_x_402) ;  /* 0xffffffe800147947 */ /* 0x000fea000383ffff */
.L_x_375:
[----:B------:R-:W-:Y:S01]  /*15d00*/  BSSY B0, `(.L_x_403) ;  /* 0x0000006000007945 */ /* 0x000fe20003800000 */
[----:B------:R-:W-:-:S07]  /*15d10*/  IMAD.MOV.U32 R2, RZ, RZ, -0x1 ;  /* 0xffffffffff027424 */ /* 0x000fce00078e00ff */
[----:B------:R-:W-:Y:S05]  /*15d20*/  WARPSYNC.COLLECTIVE R2, `(.L_x_404) ;  /* 0x00000000020c7348 */ /* 0x000fea0003c00000 */
[----:B------:R-:W-:Y:S02]  /*15d30*/  ELECT P1, UR62, PT ;  /* 0x00000000003e782f */ /* 0x000fe40003820000 */
[----:B------:R-:W-:Y:S01]  /*15d40*/  MOV R2, UR62 ;  /* 0x0000003e00027c02 */ /* 0x000fe20008000f00 */
[----:B------:R-:W-:Y:S10]  /*15d50*/  ENDCOLLECTIVE ;  /* 0x000000000000791b */ /* 0x000ff40003800000 */
.L_x_404:
[----:B------:R-:W-:Y:S05]  /*15d60*/  BSYNC B0 ;  /* 0x0000000000007941 */ /* 0x000fea0003800000 */
.L_x_403:
[----:B------:R-:W-:Y:S01]  /*15d70*/  PLOP3.LUT P0, PT, P1, PT, PT, 0x80, 0x0 ;  /* 0x000000000000781c */ /* 0x000fe20000f0f070 */
[----:B------:R-:W-:-:S12]  /*15d80*/  BRA `(.L_x_405) ;  /* 0xfffffff000787947 */ /* 0x000fd8000383ffff */
.L_x_379:
[----:B0-----:R0:W1:Y:S02]  /*15d90*/  SYNCS.PHASECHK.TRANS64.TRYWAIT P0, [R7+URZ], R2 ;  /* 0x00000002070075a7 */ /* 0x001064000800017f */
[----:B-1----:R-:W-:Y:S05]  /*15da0*/  @!P0 NANOSLEEP.SYNCS 0x989680 ;  /* 0x009896800000895d */ /* 0x002fea0003900000 */
[----:B------:R-:W1:Y:S02]  /*15db0*/  @!P0 SYNCS.PHASECHK.TRANS64 P0, [R7+URZ], R2 ;  /* 0x00000002070085a7 */ /* 0x000e64000800007f */
[----:B-1----:R-:W-:Y:S05]  /*15dc0*/  @!P0 BRA `(.L_x_379) ;  /* 0xfffffffc00f08947 */ /* 0x002fea000383ffff */
[----:B------:R-:W-:Y:S05]  /*15dd0*/  BRA `(.L_x_406) ;  /* 0xfffffff000bc7947 */ /* 0x000fea000383ffff */
.L_x_380:
[----:B0-----:R0:W1:Y:S02]  /*15de0*/  SYNCS.PHASECHK.TRANS64.TRYWAIT P0, [R9+URZ], R4 ;  /* 0x00000004090075a7 */ /* 0x001064000800017f */
[----:B-1----:R-:W-:Y:S05]  /*15df0*/  @!P0 NANOSLEEP.SYNCS 0x989680 ;  /* 0x009896800000895d */ /* 0x002fea0003900000 */
[----:B------:R-:W1:Y:S02]  /*15e00*/  @!P0 SYNCS.PHASECHK.TRANS64 P0, [R9+URZ], R4 ;  /* 0x00000004090085a7 */ /* 0x000e64000800007f */
[----:B-1----:R-:W-:Y:S05]  /*15e10*/  @!P0 BRA `(.L_x_380) ;  /* 0xfffffffc00f08947 */ /* 0x002fea000383ffff */
[----:B------:R-:W-:Y:S05]  /*15e20*/  BRA `(.L_x_407) ;  /* 0xfffffff000cc7947 */ /* 0x000fea000383ffff */
.L_x_381:
[----:B0-----:R0:W1:Y:S02]  /*15e30*/  SYNCS.PHASECHK.TRANS64.TRYWAIT P0, [R6+URZ], R5 ;  /* 0x00000005060075a7 */ /* 0x001064000800017f */
[----:B-1----:R-:W-:Y:S05]  /*15e40*/  @!P0 NANOSLEEP.SYNCS 0x989680 ;  /* 0x009896800000895d */ /* 0x002fea0003900000 */
[----:B------:R-:W1:Y:S02]  /*15e50*/  @!P0 SYNCS.PHASECHK.TRANS64 P0, [R6+URZ], R5 ;  /* 0x00000005060085a7 */ /* 0x000e64000800007f */
[----:B-1----:R-:W-:Y:S05]  /*15e60*/  @!P0 BRA `(.L_x_381) ;  /* 0xfffffffc00f08947 */ /* 0x002fea000383ffff */
[----:B------:R-:W-:Y:S05]  /*15e70*/  BRA `(.L_x_408) ;  /* 0xfffffff000dc7947 */ /* 0x000fea000383ffff */
.L_x_382:
[----:B0-----:R0:W1:Y:S02]  /*15e80*/  SYNCS.PHASECHK.TRANS64.TRYWAIT P0, [R9+URZ], R4 ;  /* 0x00000004090075a7 */ /* 0x001064000800017f */
[----:B-1----:R-:W-:Y:S05]  /*15e90*/  @!P0 NANOSLEEP.SYNCS 0x989680 ;  /* 0x009896800000895d */ /* 0x002fea0003900000 */
[----:B------:R-:W1:Y:S02]  /*15ea0*/  @!P0 SYNCS.PHASECHK.TRANS64 P0, [R9+URZ], R4 ;  /* 0x00000004090085a7 */ /* 0x000e64000800007f */
[----:B-1----:R-:W-:Y:S05]  /*15eb0*/  @!P0 BRA `(.L_x_382) ;  /* 0xfffffffc00f08947 */ /* 0x002fea000383ffff */
[----:B------:R-:W-:Y:S05]  /*15ec0*/  BRA `(.L_x_409) ;  /* 0xfffffff000ec7947 */ /* 0x000fea000383ffff */
.L_x_383:
[----:B0-----:R0:W1:Y:S02]  /*15ed0*/  SYNCS.PHASECHK.TRANS64.TRYWAIT P0, [R6+URZ], R5 ;  /* 0x00000005060075a7 */ /* 0x001064000800017f */
[----:B-1----:R-:W-:Y:S05]  /*15ee0*/  @!P0 NANOSLEEP.SYNCS 0x989680 ;  /* 0x009896800000895d */ /* 0x002fea0003900000 */
[----:B------:R-:W1:Y:S02]  /*15ef0*/  @!P0 SYNCS.PHASECHK.TRANS64 P0, [R6+URZ], R5 ;  /* 0x00000005060085a7 */ /* 0x000e64000800007f */
[----:B-1----:R-:W-:Y:S05]  /*15f00*/  @!P0 BRA `(.L_x_383) ;  /* 0xfffffffc00f08947 */ /* 0x002fea000383ffff */
[----:B------:R-:W-:Y:S05]  /*15f10*/  BRA `(.L_x_410) ;  /* 0xfffffff000fc7947 */ /* 0x000fea000383ffff */
.L_x_384:
[----:B0-----:R0:W1:Y:S02]  /*15f20*/  SYNCS.PHASECHK.TRANS64.TRYWAIT P0, [R9+URZ], R4 ;  /* 0x00000004090075a7 */ /* 0x001064000800017f */
[----:B-1----:R-:W-:Y:S05]  /*15f30*/  @!P0 NANOSLEEP.SYNCS 0x989680 ;  /* 0x009896800000895d */ /* 0x002fea0003900000 */
[----:B------:R-:W1:Y:S02]  /*15f40*/  @!P0 SYNCS.PHASECHK.TRANS64 P0, [R9+URZ], R4 ;  /* 0x00000004090085a7 */ /* 0x000e64000800007f */
[----:B-1----:R-:W-:Y:S05]  /*15f50*/  @!P0 BRA `(.L_x_384) ;  /* 0xfffffffc00f08947 */ /* 0x002fea000383ffff */
[----:B------:R-:W-:Y:S05]  /*15f60*/  BRA `(.L_x_411) ;  /* 0xfffffff4000c7947 */ /* 0x000fea000383ffff */
.L_x_385:
[----:B0-----:R0:W1:Y:S02]  /*15f70*/  SYNCS.PHASECHK.TRANS64.TRYWAIT P0, [R6+URZ], R5 ;  /* 0x00000005060075a7 */ /* 0x001064000800017f */
[----:B-1----:R-:W-:Y:S05]  /*15f80*/  @!P0 NANOSLEEP.SYNCS 0x989680 ;  /* 0x009896800000895d */ /* 0x002fea0003900000 */
[----:B------:R-:W1:Y:S02]  /*15f90*/  @!P0 SYNCS.PHASECHK.TRANS64 P0, [R6+URZ], R5 ;  /* 0x00000005060085a7 */ /* 0x000e64000800007f */
[----:B-1----:R-:W-:Y:S05]  /*15fa0*/  @!P0 BRA `(.L_x_385) ;  /* 0xfffffffc00f08947 */ /* 0x002fea000383ffff */
[----:B------:R-:W-:Y:S05]  /*15fb0*/  BRA `(.L_x_412) ;  /* 0xfffffff4001c7947 */ /* 0x000fea000383ffff */
.L_x_386:
[----:B0-----:R0:W1:Y:S02]  /*15fc0*/  SYNCS.PHASECHK.TRANS64.TRYWAIT P0, [R9+URZ], R4 ;  /* 0x00000004090075a7 */ /* 0x001064000800017f */
[----:B-1----:R-:W-:Y:S05]  /*15fd0*/  @!P0 NANOSLEEP.SYNCS 0x989680 ;  /* 0x009896800000895d */ /* 0x002fea0003900000 */
[----:B------:R-:W1:Y:S02]  /*15fe0*/  @!P0 SYNCS.PHASECHK.TRANS64 P0, [R9+URZ], R4 ;  /* 0x00000004090085a7 */ /* 0x000e64000800007f */
[----:B-1----:R-:W-:Y:S05]  /*15ff0*/  @!P0 BRA `(.L_x_386) ;  /* 0xfffffffc00f08947 */ /* 0x002fea000383ffff */
[----:B------:R-:W-:Y:S05]  /*16000*/  BRA `(.L_x_413) ;  /* 0xfffffff4002c7947 */ /* 0x000fea000383ffff */
.L_x_387:
[----:B0-----:R0:W1:Y:S02]  /*16010*/  SYNCS.PHASECHK.TRANS64.TRYWAIT P0, [R6+URZ], R5 ;  /* 0x00000005060075a7 */ /* 0x001064000800017f */
[----:B-1----:R-:W-:Y:S05]  /*16020*/  @!P0 NANOSLEEP.SYNCS 0x989680 ;  /* 0x009896800000895d */ /* 0x002fea0003900000 */
[----:B------:R-:W1:Y:S02]  /*16030*/  @!P0 SYNCS.PHASECHK.TRANS64 P0, [R6+URZ], R5 ;  /* 0x00000005060085a7 */ /* 0x000e64000800007f */
[----:B-1----:R-:W-:Y:S05]  /*16040*/  @!P0 BRA `(.L_x_387) ;  /* 0xfffffffc00f08947 */ /* 0x002fea000383ffff */
[----:B------:R-:W-:Y:S05]  /*16050*/  BRA `(.L_x_414) ;  /* 0xfffffff4003c7947 */ /* 0x000fea000383ffff */
.L_x_388:
[----:B0-----:R0:W1:Y:S02]  /*16060*/  SYNCS.PHASECHK.TRANS64.TRYWAIT P0, [R9+URZ], R4 ;  /* 0x00000004090075a7 */ /* 0x001064000800017f */
[----:B-1----:R-:W-:Y:S05]  /*16070*/  @!P0 NANOSLEEP.SYNCS 0x989680 ;  /* 0x009896800000895d */ /* 0x002fea0003900000 */
[----:B------:R-:W1:Y:S02]  /*16080*/  @!P0 SYNCS.PHASECHK.TRANS64 P0, [R9+URZ], R4 ;  /* 0x00000004090085a7 */ /* 0x000e64000800007f */
[----:B-1----:R-:W-:Y:S05]  /*16090*/  @!P0 BRA `(.L_x_388) ;  /* 0xfffffffc00f08947 */ /* 0x002fea000383ffff */
[----:B------:R-:W-:Y:S05]  /*160a0*/  BRA `(.L_x_415) ;  /* 0xfffffff4004c7947 */ /* 0x000fea000383ffff */
.L_x_389:
[----:B0-----:R0:W1:Y:S02]  /*160b0*/  SYNCS.PHASECHK.TRANS64.TRYWAIT P0, [R6+URZ], R5 ;  /* 0x00000005060075a7 */ /* 0x001064000800017f */
[----:B-1----:R-:W-:Y:S05]  /*160c0*/  @!P0 NANOSLEEP.SYNCS 0x989680 ;  /* 0x009896800000895d */ /* 0x002fea0003900000 */
[----:B------:R-:W1:Y:S02]  /*160d0*/  @!P0 SYNCS.PHASECHK.TRANS64 P0, [R6+URZ], R5 ;  /* 0x00000005060085a7 */ /* 0x000e64000800007f */
[----:B-1----:R-:W-:Y:S05]  /*160e0*/  @!P0 BRA `(.L_x_389) ;  /* 0xfffffffc00f08947 */ /* 0x002fea000383ffff */
[----:B------:R-:W-:Y:S05]  /*160f0*/  BRA `(.L_x_416) ;  /* 0xfffffff4005c7947 */ /* 0x000fea000383ffff */
.L_x_390:
[----:B0-----:R0:W1:Y:S02]  /*16100*/  SYNCS.PHASECHK.TRANS64.TRYWAIT P0, [R9+URZ], R4 ;  /* 0x00000004090075a7 */ /* 0x001064000800017f */
[----:B-1----:R-:W-:Y:S05]  /*16110*/  @!P0 NANOSLEEP.SYNCS 0x989680 ;  /* 0x009896800000895d */ /* 0x002fea0003900000 */
[----:B------:R-:W1:Y:S02]  /*16120*/  @!P0 SYNCS.PHASECHK.TRANS64 P0, [R9+URZ], R4 ;  /* 0x00000004090085a7 */ /* 0x000e64000800007f */
[----:B-1----:R-:W-:Y:S05]  /*16130*/  @!P0 BRA `(.L_x_390) ;  /* 0xfffffffc00f08947 */ /* 0x002fea000383ffff */
[----:B------:R-:W-:Y:S05]  /*16140*/  BRA `(.L_x_417) ;  /* 0xfffffff4006c7947 */ /* 0x000fea000383ffff */
.L_x_391:
[----:B0-----:R0:W1:Y:S02]  /*16150*/  SYNCS.PHASECHK.TRANS64.TRYWAIT P0, [R6+URZ], R5 ;  /* 0x00000005060075a7 */ /* 0x001064000800017f */
[----:B-1----:R-:W-:Y:S05]  /*16160*/  @!P0 NANOSLEEP.SYNCS 0x989680 ;  /* 0x009896800000895d */ /* 0x002fea0003900000 */
[----:B------:R-:W1:Y:S02]  /*16170*/  @!P0 SYNCS.PHASECHK.TRANS64 P0, [R6+URZ], R5 ;  /* 0x00000005060085a7 */ /* 0x000e64000800007f */
[----:B-1----:R-:W-:Y:S05]  /*16180*/  @!P0 BRA `(.L_x_391) ;  /* 0xfffffffc00f08947 */ /* 0x002fea000383ffff */
[----:B------:R-:W-:Y:S05]  /*16190*/  BRA `(.L_x_418) ;  /* 0xfffffff4007c7947 */ /* 0x000fea000383ffff */
.L_x_392:
[----:B0-----:R0:W1:Y:S02]  /*161a0*/  SYNCS.PHASECHK.TRANS64.TRYWAIT P0, [R9+URZ], R4 ;  /* 0x00000004090075a7 */ /* 0x001064000800017f */
[----:B-1----:R-:W-:Y:S05]  /*161b0*/  @!P0 NANOSLEEP.SYNCS 0x989680 ;  /* 0x009896800000895d */ /* 0x002fea0003900000 */
[----:B------:R-:W1:Y:S02]  /*161c0*/  @!P0 SYNCS.PHASECHK.TRANS64 P0, [R9+URZ], R4 ;  /* 0x00000004090085a7 */ /* 0x000e64000800007f */
[----:B-1----:R-:W-:Y:S05]  /*161d0*/  @!P0 BRA `(.L_x_392) ;  /* 0xfffffffc00f08947 */ /* 0x002fea000383ffff */
[----:B------:R-:W-:Y:S05]  /*161e0*/  BRA `(.L_x_419) ;  /* 0xfffffff4008c7947 */ /* 0x000fea000383ffff */
.L_x_393:
[----:B0-----:R0:W1:Y:S02]  /*161f0*/  SYNCS.PHASECHK.TRANS64.TRYWAIT P0, [R6+URZ], R5 ;  /* 0x00000005060075a7 */ /* 0x001064000800017f */
[----:B-1----:R-:W-:Y:S05]  /*16200*/  @!P0 NANOSLEEP.SYNCS 0x989680 ;  /* 0x009896800000895d */ /* 0x002fea0003900000 */
[----:B------:R-:W1:Y:S02]  /*16210*/  @!P0 SYNCS.PHASECHK.TRANS64 P0, [R6+URZ], R5 ;  /* 0x00000005060085a7 */ /* 0x000e64000800007f */
[----:B-1----:R-:W-:Y:S05]  /*16220*/  @!P0 BRA `(.L_x_393) ;  /* 0xfffffffc00f08947 */ /* 0x002fea000383ffff */
[----:B------:R-:W-:Y:S05]  /*16230*/  BRA `(.L_x_420) ;  /* 0xfffffff4009c7947 */ /* 0x000fea000383ffff */
.L_x_394:
[----:B0-----:R0:W1:Y:S02]  /*16240*/  SYNCS.PHASECHK.TRANS64.TRYWAIT P0, [R9+URZ], R4 ;  /* 0x00000004090075a7 */ /* 0x001064000800017f */
[----:B-1----:R-:W-:Y:S05]  /*16250*/  @!P0 NANOSLEEP.SYNCS 0x989680 ;  /* 0x009896800000895d */ /* 0x002fea0003900000 */
[----:B------:R-:W1:Y:S02]  /*16260*/  @!P0 SYNCS.PHASECHK.TRANS64 P0, [R9+URZ], R4 ;  /* 0x00000004090085a7 */ /* 0x000e64000800007f */
[----:B-1----:R-:W-:Y:S05]  /*16270*/  @!P0 BRA `(.L_x_394) ;  /* 0xfffffffc00f08947 */ /* 0x002fea000383ffff */
[----:B------:R-:W-:Y:S05]  /*16280*/  BRA `(.L_x_421) ;  /* 0xfffffff400ac7947 */ /* 0x000fea000383ffff */
.L_x_395:
[----:B0-----:R0:W1:Y:S02]  /*16290*/  SYNCS.PHASECHK.TRANS64.TRYWAIT P0, [R6+URZ], R5 ;  /* 0x00000005060075a7 */ /* 0x001064000800017f */
[----:B-1----:R-:W-:Y:S05]  /*162a0*/  @!P0 NANOSLEEP.SYNCS 0x989680 ;  /* 0x009896800000895d */ /* 0x002fea0003900000 */
[----:B------:R-:W1:Y:S02]  /*162b0*/  @!P0 SYNCS.PHASECHK.TRANS64 P0, [R6+URZ], R5 ;  /* 0x00000005060085a7 */ /* 0x000e64000800007f */
[----:B-1----:R-:W-:Y:S05]  /*162c0*/  @!P0 BRA `(.L_x_395) ;  /* 0xfffffffc00f08947 */ /* 0x002fea000383ffff */
[----:B------:R-:W-:Y:S05]  /*162d0*/  BRA `(.L_x_422) ;  /* 0xfffffff400bc7947 */ /* 0x000fea000383ffff */
.L_x_396:
[----:B0-----:R0:W1:Y:S02]  /*162e0*/  SYNCS.PHASECHK.TRANS64.TRYWAIT P0, [R9+URZ], R4 ;  /* 0x00000004090075a7 */ /* 0x001064000800017f */
[----:B-1----:R-:W-:Y:S05]  /*162f0*/  @!P0 NANOSLEEP.SYNCS 0x989680 ;  /* 0x009896800000895d */ /* 0x002fea0003900000 */
[----:B------:R-:W1:Y:S02]  /*16300*/  @!P0 SYNCS.PHASECHK.TRANS64 P0, [R9+URZ], R4 ;  /* 0x00000004090085a7 */ /* 0x000e64000800007f */
[----:B-1----:R-:W-:Y:S05]  /*16310*/  @!P0 BRA `(.L_x_396) ;  /* 0xfffffffc00f08947 */ /* 0x002fea000383ffff */
[----:B------:R-:W-:Y:S05]  /*16320*/  BRA `(.L_x_423) ;  /* 0xfffffff400cc7947 */ /* 0x000fea000383ffff */
.L_x_397:
[----:B-1----:R1:W2:Y:S02]  /*16330*/  SYNCS.PHASECHK.TRANS64.TRYWAIT P0, [R6+URZ], R5 ;  /* 0x00000005060075a7 */ /* 0x0022a4000800017f */
[----:B--2---:R-:W-:Y:S05]  /*16340*/  @!P0 NANOSLEEP.SYNCS 0x989680 ;  /* 0x009896800000895d */ /* 0x004fea0003900000 */
[----:B------:R-:W2:Y:S02]  /*16350*/  @!P0 SYNCS.PHASECHK.TRANS64 P0, [R6+URZ], R5 ;  /* 0x00000005060085a7 */ /* 0x000ea4000800007f */
[----:B--2---:R-:W-:Y:S05]  /*16360*/  @!P0 BRA `(.L_x_397) ;  /* 0xfffffffc00f08947 */ /* 0x004fea000383ffff */
[----:B------:R-:W-:Y:S05]  /*16370*/  BRA `(.L_x_424) ;  /* 0xfffffff400d47947 */ /* 0x000fea000383ffff */
.L_x_425:
[----:B------:R-:W-:-:S00]  /*16380*/  BRA `(.L_x_425) ;  /* 0xfffffffc00fc7947 */ /* 0x000fc0000383ffff */
[----:B------:R-:W-:-:S00]  /*16390*/  NOP ;  /* 0x0000000000007918 */ /* 0x000fc00000000000 */
        /* <DEDUP_REMOVED lines=14> */
.L_x_426:


//--------------------- .nv.shared._ZN7cutlass13device_kernelINS_4gemm6kernel13GemmUniversalIN4cute5tupleIJiiiiEEENS1_10collective13CollectiveMmaINS1_37MainloopSm90TmaGmmaWarpSpecializedFP8ILi20ENS5_IJNS4_1CILi1EEESB_SB_EEENS1_35KernelTmaWarpSpecializedCooperativeEEENS5_IJNSA_ILi192EEENSA_ILi160EEENSA_ILi32EEEEEENS_12float_e4m3_tENS5_IJlSB_lEEESJ_SK_NS4_8TiledMMAINS4_8MMA_AtomIJNS4_4SM904GMMA30MMA_64x32x32_F32E4M3E4M3_SS_TNILNSO_7ScaleInE1ELSQ_1EEEEEENS4_6LayoutINS5_IJNSA_ILi2EEESB_SB_EEENS5_IJSB_NSA_ILi0EEESW_EEEEENS5_IJNS4_10UnderscoreESZ_SZ_EEEEENS4_13SM90_TMA_LOADENS4_14ComposedLayoutINS4_7SwizzleILi1ELi4ELi3EEENS4_18smem_ptr_flag_bitsILi8EEENST_INS5_IJNSA_ILi8EEESH_EEENS5_IJSH_SB_EEEEEEEvNS4_8identityES12_S1C_vS1D_EENS_8epilogue10collective6detail29Sm90TmaWarpSpecializedAdapterINS1G_15DefaultEpilogueISJ_SK_SK_NS1F_6thread17LinearCombinationISJ_Li1EffLNS1K_9ScaleType4KindE0ELNS_15FloatRoundStyleE2ESJ_EENS1_15EpilogueDefaultEEEEEvvEEEEvNT_6ParamsE --------------------------
	.section	.nv.shared._ZN7cutlass13device_kernelINS_4gemm6kernel13GemmUniversalIN4cute5tupleIJiiiiEEENS1_10collective13CollectiveMmaINS1_37MainloopSm90TmaGmmaWarpSpecializedFP8ILi20ENS5_IJNS4_1CILi1EEESB_SB_EEENS1_35KernelTmaWarpSpecializedCooperativeEEENS5_IJNSA_ILi192EEENSA_ILi160EEENSA_ILi32EEEEEENS_12float_e4m3_tENS5_IJlSB_lEEESJ_SK_NS4_8TiledMMAINS4_8MMA_AtomIJNS4_4SM904GMMA30MMA_64x32x32_F32E4M3E4M3_SS_TNILNSO_7ScaleInE1ELSQ_1EEEEEENS4_6LayoutINS5_IJNSA_ILi2EEESB_SB_EEENS5_IJSB_NSA_ILi0EEESW_EEEEENS5_IJNS4_10UnderscoreESZ_SZ_EEEEENS4_13SM90_TMA_LOADENS4_14ComposedLayoutINS4_7SwizzleILi1ELi4ELi3EEENS4_18smem_ptr_flag_bitsILi8EEENST_INS5_IJNSA_ILi8EEESH_EEENS5_IJSH_SB_EEEEEEEvNS4_8identityES12_S1C_vS1D_EENS_8epilogue10collective6detail29Sm90TmaWarpSpecializedAdapterINS1G_15DefaultEpilogueISJ_SK_SK_NS1F_6thread17LinearCombinationISJ_Li1EffLNS1K_9ScaleType4KindE0ELNS_15FloatRoundStyleE2ESJ_EENS1_15EpilogueDefaultEEEEEvvEEEEvNT_6ParamsE,"aw",@nobits
	.sectionflags	@""
	.align	16
	.zero		1024


//--------------------- .nv.shared.reserved.0     --------------------------
	.section	.nv.shared.reserved.0,"aw",@nobits
	.weak		__nv_reservedSMEM_offset_0_alias
	.size		__nv_reservedSMEM_offset_0_alias, 0, 0
	.other		__nv_reservedSMEM_offset_0_alias,@"STO_CUDA_RESERVED_SHARED STV_DEFAULT"
__nv_reservedSMEM_offset_0_alias:
	.zero		0


//--------------------- .nv.global                --------------------------
	.section	.nv.global,"aw",@nobits
.nv.global:
	.type		_ZN40_INTERNAL_6a2aac87_4_k_cu_88205692_134664cute1_E,@object
	.size		_ZN40_INTERNAL_6a2aac87_4_k_cu_88205692_134664cute1_E,(_ZN40_INTERNAL_6a2aac87_4_k_cu_88205692_134664cuda3std3__45__cpo6cbeginE - _ZN40_INTERNAL_6a2aac87_4_k_cu_88205692_134664cute1_E)
_ZN40_INTERNAL_6a2aac87_4_k_cu_88205692_134664cute1_E:
	.zero		1
	.type		_ZN40_INTERNAL_6a2aac87_4_k_cu_88205692_134664cuda3std3__45__cpo6cbeginE,@object
	.size		_ZN40_INTERNAL_6a2aac87_4_k_cu_88205692_134664cuda3std3__45__cpo6cbeginE,(_ZN40_INTERNAL_6a2aac87_4_k_cu_88205692_134664cuda3std3__48in_placeE - _ZN40_INTERNAL_6a2aac87_4_k_cu_88205692_134664cuda3std3__45__cpo6cbeginE)
_ZN40_INTERNAL_6a2aac87_4_k_cu_88205692_134664cuda3std3__45__cpo6cbeginE:
	.zero		1
	.type		_ZN40_INTERNAL_6a2aac87_4_k_cu_88205692_134664cuda3std3__48in_placeE,@object
	.size		_ZN40_INTERNAL_6a2aac87_4_k_cu_88205692_134664cuda3std3__48in_placeE,(_ZN40_INTERNAL_6a2aac87_4_k_cu_88205692_134664cuda3std6ranges3__45__cpo9iter_moveE - _ZN40_INTERNAL_6a2aac87_4_k_cu_88205692_134664cuda3std3__48in_placeE)
_ZN40_INTERNAL_6a2aac87_4_k_cu_88205692_134664cuda3std3__48in_placeE:
	.zero		1
	.type		_ZN40_INTERNAL_6a2aac87_4_k_cu_88205692_134664cuda3std6ranges3__45__cpo9iter_moveE,@object
	.size		_ZN40_INTERNAL_6a2aac87_4_k_cu_88205692_134664cuda3std6ranges3__45__cpo9iter_moveE,(_ZN40_INTERNAL_6a2aac87_4_k_cu_88205692_134664cuda3std3__45__cpo5beginE - _ZN40_INTERNAL_6a2aac87_4_k_cu_88205692_134664cuda3std6ranges3__45__cpo9iter_moveE)
_ZN40_INTERNAL_6a2aac87_4_k_cu_88205692_134664cuda3std6ranges3__45__cpo9iter_moveE:
	.zero		1
	.type		_ZN40_INTERNAL_6a2aac87_4_k_cu_88205692_134664cuda3std3__45__cpo5beginE,@object
	.size		_ZN40_INTERNAL_6a2aac87_4_k_cu_88205692_134664cuda3std3__45__cpo5beginE,(_ZN40_INTERNAL_6a2aac87_4_k_cu_88205692_134664cuda3std3__442_GLOBAL__N__6a2aac87_4_k_cu_88205692_134666ignoreE - _ZN40_INTERNAL_6a2aac87_4_k_cu_88205692_134664cuda3std3__45__cpo5beginE)
_ZN40_INTERNAL_6a2aac87_4_k_cu_88205692_134664cuda3std3__45__cpo5beginE:
	.zero		1
	.type		_ZN40_INTERNAL_6a2aac87_4_k_cu_88205692_134664cuda3std3__442_GLOBAL__N__6a2aac87_4_k_cu_88205692_134666ignoreE,@object
	.size		_ZN40_INTERNAL_6a2aac87_4_k_cu_88205692_134664cuda3std3__442_GLOBAL__N__6a2aac87_4_k_cu_88205692_134666ignoreE,(_ZN40_INTERNAL_6a2aac87_4_k_cu_88205692_134664cute7productE - _ZN40_INTERNAL_6a2aac87_4_k_cu_88205692_134664cuda3std3__442_GLOBAL__N__6a2aac87_4_k_cu_88205692_134666ignoreE)
_ZN40_INTERNAL_6a2aac87_4_k_cu_88205692_134664cuda3std3__442_GLOBAL__N__6a2aac87_4_k_cu_88205692_134666ignoreE:
	.zero		1
	.type		_ZN40_INTERNAL_6a2aac87_4_k_cu_88205692_134664cute7productE,@object
	.size		_ZN40_INTERNAL_6a2aac87_4_k_cu_88205692_134664cute7productE,(_ZN40_INTERNAL_6a2aac87_4_k_cu_88205692_134664cuda3std3__45__cpo3endE - _ZN40_INTERNAL_6a2aac87_4_k_cu_88205692_134664cute7productE)
_ZN40_INTERNAL_6a2aac87_4_k_cu_88205692_134664cute7productE:
	.zero		1
	.type		_ZN40_INTERNAL_6a2aac87_4_k_cu_88205692_134664cuda3std3__45__cpo3endE,@object
	.size		_ZN40_INTERNAL_6a2aac87_4_k_cu_88205692_134664cuda3std3__45__cpo3endE,(_ZN40_INTERNAL_6a2aac87_4_k_cu_88205692_134664cuda3std3__419piecewise_constructE - _ZN40_INTERNAL_6a2aac87_4_k_cu_88205692_134664cuda3std3__45__cpo3endE)
_ZN40_INTERNAL_6a2aac87_4_k_cu_88205692_134664cuda3std3__45__cpo3endE:
	.zero		1
	.type		_ZN40_INTERNAL_6a2aac87_4_k_cu_88205692_134664cuda3std3__419piecewise_constructE,@object
	.size		_ZN40_INTERNAL_6a2aac87_4_k_cu_88205692_134664cuda3std3__419piecewise_constructE,(_ZN40_INTERNAL_6a2aac87_4_k_cu_88205692_134664cuda3std3__45__cpo4cendE - _ZN40_INTERNAL_6a2aac87_4_k_cu_88205692_134664cuda3std3__419piecewise_constructE)
_ZN40_INTERNAL_6a2aac87_4_k_cu_88205692_134664cuda3std3__419piecewise_constructE:
	.zero		1
	.type		_ZN40_INTERNAL_6a2aac87_4_k_cu_88205692_134664cuda3std3__45__cpo4cendE,@object
	.size		_ZN40_INTERNAL_6a2aac87_4_k_cu_88205692_134664cuda3std3__45__cpo4cendE,(_ZN40_INTERNAL_6a2aac87_4_k_cu_88205692_134664cuda3std6ranges3__45__cpo4swapE - _ZN40_INTERNAL_6a2aac87_4_k_cu_88205692_134664cuda3std3__45__cpo4cendE)
_ZN40_INTERNAL_6a2aac87_4_k_cu_88205692_134664cuda3std3__45__cpo4cendE:
	.zero		1
	.type		_ZN40_INTERNAL_6a2aac87_4_k_cu_88205692_134664cuda3std6ranges3__45__cpo4swapE,@object
	.size		_ZN40_INTERNAL_6a2aac87_4_k_cu_88205692_134664cuda3std6ranges3__45__cpo4swapE,(.L_7 - _ZN40_INTERNAL_6a2aac87_4_k_cu_88205692_134664cuda3std6ranges3__45__cpo4swapE)
_ZN40_INTERNAL_6a2aac87_4_k_cu_88205692_134664cuda3std6ranges3__45__cpo4swapE:
	.zero		1
.L_7:


//--------------------- .nv.constant0._ZN7cutlass13device_kernelINS_4gemm6kernel13GemmUniversalIN4cute5tupleIJiiiiEEENS1_10collective13CollectiveMmaINS1_37MainloopSm90TmaGmmaWarpSpecializedFP8ILi20ENS5_IJNS4_1CILi1EEESB_SB_EEENS1_35KernelTmaWarpSpecializedCooperativeEEENS5_IJNSA_ILi192EEENSA_ILi160EEENSA_ILi32EEEEEENS_12float_e4m3_tENS5_IJlSB_lEEESJ_SK_NS4_8TiledMMAINS4_8MMA_AtomIJNS4_4SM904GMMA30MMA_64x32x32_F32E4M3E4M3_SS_TNILNSO_7ScaleInE1ELSQ_1EEEEEENS4_6LayoutINS5_IJNSA_ILi2EEESB_SB_EEENS5_IJSB_NSA_ILi0EEESW_EEEEENS5_IJNS4_10UnderscoreESZ_SZ_EEEEENS4_13SM90_TMA_LOADENS4_14ComposedLayoutINS4_7SwizzleILi1ELi4ELi3EEENS4_18smem_ptr_flag_bitsILi8EEENST_INS5_IJNSA_ILi8EEESH_EEENS5_IJSH_SB_EEEEEEEvNS4_8identityES12_S1C_vS1D_EENS_8epilogue10collective6detail29Sm90TmaWarpSpecializedAdapterINS1G_15DefaultEpilogueISJ_SK_SK_NS1F_6thread17LinearCombinationISJ_Li1EffLNS1K_9ScaleType4KindE0ELNS_15FloatRoundStyleE2ESJ_EENS1_15EpilogueDefaultEEEEEvvEEEEvNT_6ParamsE --------------------------
	.section	.nv.constant0._ZN7cutlass13device_kernelINS_4gemm6kernel13GemmUniversalIN4cute5tupleIJiiiiEEENS1_10collective13CollectiveMmaINS1_37MainloopSm90TmaGmmaWarpSpecializedFP8ILi20ENS5_IJNS4_1CILi1EEESB_SB_EEENS1_35KernelTmaWarpSpecializedCooperativeEEENS5_IJNSA_ILi192EEENSA_ILi160EEENSA_ILi32EEEEEENS_12float_e4m3_tENS5_IJlSB_lEEESJ_SK_NS4_8TiledMMAINS4_8MMA_AtomIJNS4_4SM904GMMA30MMA_64x32x32_F32E4M3E4M3_SS_TNILNSO_7ScaleInE1ELSQ_1EEEEEENS4_6LayoutINS5_IJNSA_ILi2EEESB_SB_EEENS5_IJSB_NSA_ILi0EEESW_EEEEENS5_IJNS4_10UnderscoreESZ_SZ_EEEEENS4_13SM90_TMA_LOADENS4_14ComposedLayoutINS4_7SwizzleILi1ELi4ELi3EEENS4_18smem_ptr_flag_bitsILi8EEENST_INS5_IJNSA_ILi8EEESH_EEENS5_IJSH_SB_EEEEEEEvNS4_8identityES12_S1C_vS1D_EENS_8epilogue10collective6detail29Sm90TmaWarpSpecializedAdapterINS1G_15DefaultEpilogueISJ_SK_SK_NS1F_6thread17LinearCombinationISJ_Li1EffLNS1K_9ScaleType4KindE0ELNS_15FloatRoundStyleE2ESJ_EENS1_15EpilogueDefaultEEEEEvvEEEEvNT_6ParamsE,"a",@progbits
	.sectionflags	@""
	.align	4
.nv.constant0._ZN7cutlass13device_kernelINS_4gemm6kernel13GemmUniversalIN4cute5tupleIJiiiiEEENS1_10collective13CollectiveMmaINS1_37MainloopSm90TmaGmmaWarpSpecializedFP8ILi20ENS5_IJNS4_1CILi1EEESB_SB_EEENS1_35KernelTmaWarpSpecializedCooperativeEEENS5_IJNSA_ILi192EEENSA_ILi160EEENSA_ILi32EEEEEENS_12float_e4m3_tENS5_IJlSB_lEEESJ_SK_NS4_8TiledMMAINS4_8MMA_AtomIJNS4_4SM904GMMA30MMA_64x32x32_F32E4M3E4M3_SS_TNILNSO_7ScaleInE1ELSQ_1EEEEEENS4_6LayoutINS5_IJNSA_ILi2EEESB_SB_EEENS5_IJSB_NSA_ILi0EEESW_EEEEENS5_IJNS4_10UnderscoreESZ_SZ_EEEEENS4_13SM90_TMA_LOADENS4_14ComposedLayoutINS4_7SwizzleILi1ELi4ELi3EEENS4_18smem_ptr_flag_bitsILi8EEENST_INS5_IJNSA_ILi8EEESH_EEENS5_IJSH_SB_EEEEEEEvNS4_8identityES12_S1C_vS1D_EENS_8epilogue10collective6detail29Sm90TmaWarpSpecializedAdapterINS1G_15DefaultEpilogueISJ_SK_SK_NS1F_6thread17LinearCombinationISJ_Li1EffLNS1K_9ScaleType4KindE0ELNS_15FloatRoundStyleE2ESJ_EENS1_15EpilogueDefaultEEEEEvvEEEEvNT_6ParamsE:
	.zero		1664


//--------------------- SYMBOLS --------------------------

	.type		.nv.reservedSmem.offset0,@object
	.size		.nv.reservedSmem.offset0,0x4
